//
// Generated by NVIDIA NVVM Compiler
//
// Compiler Build ID: CL-36424714
// Cuda compilation tools, release 13.0, V13.0.88
// Based on NVVM 20.0.0
//

.version 9.0
.target sm_100
.address_size 64

	// .globl	_Z6phase1iPii
.extern .shared .align 16 .b8 shared_Dist[];

.visible .entry _Z6phase1iPii(
	.param .u32 _Z6phase1iPii_param_0,
	.param .u64 .ptr .align 1 _Z6phase1iPii_param_1,
	.param .u32 _Z6phase1iPii_param_2
)
{
	.reg .b32 	%r<1304>;
	.reg .b64 	%rd<7>;

	ld.param.u32 	%r1, [_Z6phase1iPii_param_0];
	ld.param.u64 	%rd1, [_Z6phase1iPii_param_1];
	ld.param.u32 	%r2, [_Z6phase1iPii_param_2];
	cvta.to.global.u64 	%rd2, %rd1;
	mov.u32 	%r3, %tid.x;
	mov.u32 	%r4, %tid.y;
	shl.b32 	%r5, %r1, 6;
	add.s32 	%r6, %r5, %r4;
	add.s32 	%r7, %r5, %r3;
	mad.lo.s32 	%r8, %r6, %r2, %r7;
	mul.wide.s32 	%rd3, %r8, 4;
	add.s64 	%rd4, %rd2, %rd3;
	ld.global.u32 	%r9, [%rd4];
	shl.b32 	%r10, %r4, 6;
	add.s32 	%r11, %r10, %r3;
	shl.b32 	%r12, %r11, 2;
	mov.u32 	%r13, shared_Dist;
	add.s32 	%r14, %r13, %r12;
	st.shared.u32 	[%r14], %r9;
	ld.global.u32 	%r15, [%rd4+128];
	st.shared.u32 	[%r14+128], %r15;
	shl.b32 	%r16, %r2, 5;
	add.s32 	%r17, %r8, %r16;
	mul.wide.s32 	%rd5, %r17, 4;
	add.s64 	%rd6, %rd2, %rd5;
	ld.global.u32 	%r18, [%rd6];
	st.shared.u32 	[%r14+8192], %r18;
	ld.global.u32 	%r19, [%rd6+128];
	st.shared.u32 	[%r14+8320], %r19;
	bar.sync 	0;
	bar.sync 	0;
	ld.shared.u32 	%r20, [%r14];
	shl.b32 	%r21, %r4, 8;
	add.s32 	%r22, %r13, %r21;
	ld.shared.u32 	%r23, [%r22];
	shl.b32 	%r24, %r3, 2;
	add.s32 	%r25, %r13, %r24;
	ld.shared.u32 	%r26, [%r25];
	add.s32 	%r27, %r26, %r23;
	min.s32 	%r28, %r20, %r27;
	st.shared.u32 	[%r14], %r28;
	ld.shared.u32 	%r29, [%r14+128];
	ld.shared.u32 	%r30, [%r22];
	ld.shared.u32 	%r31, [%r25+128];
	add.s32 	%r32, %r31, %r30;
	min.s32 	%r33, %r29, %r32;
	st.shared.u32 	[%r14+128], %r33;
	ld.shared.u32 	%r34, [%r14+8192];
	ld.shared.u32 	%r35, [%r22+8192];
	ld.shared.u32 	%r36, [%r25];
	add.s32 	%r37, %r36, %r35;
	min.s32 	%r38, %r34, %r37;
	st.shared.u32 	[%r14+8192], %r38;
	ld.shared.u32 	%r39, [%r14+8320];
	ld.shared.u32 	%r40, [%r22+8192];
	ld.shared.u32 	%r41, [%r25+128];
	add.s32 	%r42, %r41, %r40;
	min.s32 	%r43, %r39, %r42;
	st.shared.u32 	[%r14+8320], %r43;
	bar.sync 	0;
	ld.shared.u32 	%r44, [%r14];
	ld.shared.u32 	%r45, [%r22+4];
	ld.shared.u32 	%r46, [%r25+256];
	add.s32 	%r47, %r46, %r45;
	min.s32 	%r48, %r44, %r47;
	st.shared.u32 	[%r14], %r48;
	ld.shared.u32 	%r49, [%r14+128];
	ld.shared.u32 	%r50, [%r22+4];
	ld.shared.u32 	%r51, [%r25+384];
	add.s32 	%r52, %r51, %r50;
	min.s32 	%r53, %r49, %r52;
	st.shared.u32 	[%r14+128], %r53;
	ld.shared.u32 	%r54, [%r14+8192];
	ld.shared.u32 	%r55, [%r22+8196];
	ld.shared.u32 	%r56, [%r25+256];
	add.s32 	%r57, %r56, %r55;
	min.s32 	%r58, %r54, %r57;
	st.shared.u32 	[%r14+8192], %r58;
	ld.shared.u32 	%r59, [%r14+8320];
	ld.shared.u32 	%r60, [%r22+8196];
	ld.shared.u32 	%r61, [%r25+384];
	add.s32 	%r62, %r61, %r60;
	min.s32 	%r63, %r59, %r62;
	st.shared.u32 	[%r14+8320], %r63;
	bar.sync 	0;
	ld.shared.u32 	%r64, [%r14];
	ld.shared.u32 	%r65, [%r22+8];
	ld.shared.u32 	%r66, [%r25+512];
	add.s32 	%r67, %r66, %r65;
	min.s32 	%r68, %r64, %r67;
	st.shared.u32 	[%r14], %r68;
	ld.shared.u32 	%r69, [%r14+128];
	ld.shared.u32 	%r70, [%r22+8];
	ld.shared.u32 	%r71, [%r25+640];
	add.s32 	%r72, %r71, %r70;
	min.s32 	%r73, %r69, %r72;
	st.shared.u32 	[%r14+128], %r73;
	ld.shared.u32 	%r74, [%r14+8192];
	ld.shared.u32 	%r75, [%r22+8200];
	ld.shared.u32 	%r76, [%r25+512];
	add.s32 	%r77, %r76, %r75;
	min.s32 	%r78, %r74, %r77;
	st.shared.u32 	[%r14+8192], %r78;
	ld.shared.u32 	%r79, [%r14+8320];
	ld.shared.u32 	%r80, [%r22+8200];
	ld.shared.u32 	%r81, [%r25+640];
	add.s32 	%r82, %r81, %r80;
	min.s32 	%r83, %r79, %r82;
	st.shared.u32 	[%r14+8320], %r83;
	bar.sync 	0;
	ld.shared.u32 	%r84, [%r14];
	ld.shared.u32 	%r85, [%r22+12];
	ld.shared.u32 	%r86, [%r25+768];
	add.s32 	%r87, %r86, %r85;
	min.s32 	%r88, %r84, %r87;
	st.shared.u32 	[%r14], %r88;
	ld.shared.u32 	%r89, [%r14+128];
	ld.shared.u32 	%r90, [%r22+12];
	ld.shared.u32 	%r91, [%r25+896];
	add.s32 	%r92, %r91, %r90;
	min.s32 	%r93, %r89, %r92;
	st.shared.u32 	[%r14+128], %r93;
	ld.shared.u32 	%r94, [%r14+8192];
	ld.shared.u32 	%r95, [%r22+8204];
	ld.shared.u32 	%r96, [%r25+768];
	add.s32 	%r97, %r96, %r95;
	min.s32 	%r98, %r94, %r97;
	st.shared.u32 	[%r14+8192], %r98;
	ld.shared.u32 	%r99, [%r14+8320];
	ld.shared.u32 	%r100, [%r22+8204];
	ld.shared.u32 	%r101, [%r25+896];
	add.s32 	%r102, %r101, %r100;
	min.s32 	%r103, %r99, %r102;
	st.shared.u32 	[%r14+8320], %r103;
	bar.sync 	0;
	ld.shared.u32 	%r104, [%r14];
	ld.shared.u32 	%r105, [%r22+16];
	ld.shared.u32 	%r106, [%r25+1024];
	add.s32 	%r107, %r106, %r105;
	min.s32 	%r108, %r104, %r107;
	st.shared.u32 	[%r14], %r108;
	ld.shared.u32 	%r109, [%r14+128];
	ld.shared.u32 	%r110, [%r22+16];
	ld.shared.u32 	%r111, [%r25+1152];
	add.s32 	%r112, %r111, %r110;
	min.s32 	%r113, %r109, %r112;
	st.shared.u32 	[%r14+128], %r113;
	ld.shared.u32 	%r114, [%r14+8192];
	ld.shared.u32 	%r115, [%r22+8208];
	ld.shared.u32 	%r116, [%r25+1024];
	add.s32 	%r117, %r116, %r115;
	min.s32 	%r118, %r114, %r117;
	st.shared.u32 	[%r14+8192], %r118;
	ld.shared.u32 	%r119, [%r14+8320];
	ld.shared.u32 	%r120, [%r22+8208];
	ld.shared.u32 	%r121, [%r25+1152];
	add.s32 	%r122, %r121, %r120;
	min.s32 	%r123, %r119, %r122;
	st.shared.u32 	[%r14+8320], %r123;
	bar.sync 	0;
	ld.shared.u32 	%r124, [%r14];
	ld.shared.u32 	%r125, [%r22+20];
	ld.shared.u32 	%r126, [%r25+1280];
	add.s32 	%r127, %r126, %r125;
	min.s32 	%r128, %r124, %r127;
	st.shared.u32 	[%r14], %r128;
	ld.shared.u32 	%r129, [%r14+128];
	ld.shared.u32 	%r130, [%r22+20];
	ld.shared.u32 	%r131, [%r25+1408];
	add.s32 	%r132, %r131, %r130;
	min.s32 	%r133, %r129, %r132;
	st.shared.u32 	[%r14+128], %r133;
	ld.shared.u32 	%r134, [%r14+8192];
	ld.shared.u32 	%r135, [%r22+8212];
	ld.shared.u32 	%r136, [%r25+1280];
	add.s32 	%r137, %r136, %r135;
	min.s32 	%r138, %r134, %r137;
	st.shared.u32 	[%r14+8192], %r138;
	ld.shared.u32 	%r139, [%r14+8320];
	ld.shared.u32 	%r140, [%r22+8212];
	ld.shared.u32 	%r141, [%r25+1408];
	add.s32 	%r142, %r141, %r140;
	min.s32 	%r143, %r139, %r142;
	st.shared.u32 	[%r14+8320], %r143;
	bar.sync 	0;
	ld.shared.u32 	%r144, [%r14];
	ld.shared.u32 	%r145, [%r22+24];
	ld.shared.u32 	%r146, [%r25+1536];
	add.s32 	%r147, %r146, %r145;
	min.s32 	%r148, %r144, %r147;
	st.shared.u32 	[%r14], %r148;
	ld.shared.u32 	%r149, [%r14+128];
	ld.shared.u32 	%r150, [%r22+24];
	ld.shared.u32 	%r151, [%r25+1664];
	add.s32 	%r152, %r151, %r150;
	min.s32 	%r153, %r149, %r152;
	st.shared.u32 	[%r14+128], %r153;
	ld.shared.u32 	%r154, [%r14+8192];
	ld.shared.u32 	%r155, [%r22+8216];
	ld.shared.u32 	%r156, [%r25+1536];
	add.s32 	%r157, %r156, %r155;
	min.s32 	%r158, %r154, %r157;
	st.shared.u32 	[%r14+8192], %r158;
	ld.shared.u32 	%r159, [%r14+8320];
	ld.shared.u32 	%r160, [%r22+8216];
	ld.shared.u32 	%r161, [%r25+1664];
	add.s32 	%r162, %r161, %r160;
	min.s32 	%r163, %r159, %r162;
	st.shared.u32 	[%r14+8320], %r163;
	bar.sync 	0;
	ld.shared.u32 	%r164, [%r14];
	ld.shared.u32 	%r165, [%r22+28];
	ld.shared.u32 	%r166, [%r25+1792];
	add.s32 	%r167, %r166, %r165;
	min.s32 	%r168, %r164, %r167;
	st.shared.u32 	[%r14], %r168;
	ld.shared.u32 	%r169, [%r14+128];
	ld.shared.u32 	%r170, [%r22+28];
	ld.shared.u32 	%r171, [%r25+1920];
	add.s32 	%r172, %r171, %r170;
	min.s32 	%r173, %r169, %r172;
	st.shared.u32 	[%r14+128], %r173;
	ld.shared.u32 	%r174, [%r14+8192];
	ld.shared.u32 	%r175, [%r22+8220];
	ld.shared.u32 	%r176, [%r25+1792];
	add.s32 	%r177, %r176, %r175;
	min.s32 	%r178, %r174, %r177;
	st.shared.u32 	[%r14+8192], %r178;
	ld.shared.u32 	%r179, [%r14+8320];
	ld.shared.u32 	%r180, [%r22+8220];
	ld.shared.u32 	%r181, [%r25+1920];
	add.s32 	%r182, %r181, %r180;
	min.s32 	%r183, %r179, %r182;
	st.shared.u32 	[%r14+8320], %r183;
	bar.sync 	0;
	ld.shared.u32 	%r184, [%r14];
	ld.shared.u32 	%r185, [%r22+32];
	ld.shared.u32 	%r186, [%r25+2048];
	add.s32 	%r187, %r186, %r185;
	min.s32 	%r188, %r184, %r187;
	st.shared.u32 	[%r14], %r188;
	ld.shared.u32 	%r189, [%r14+128];
	ld.shared.u32 	%r190, [%r22+32];
	ld.shared.u32 	%r191, [%r25+2176];
	add.s32 	%r192, %r191, %r190;
	min.s32 	%r193, %r189, %r192;
	st.shared.u32 	[%r14+128], %r193;
	ld.shared.u32 	%r194, [%r14+8192];
	ld.shared.u32 	%r195, [%r22+8224];
	ld.shared.u32 	%r196, [%r25+2048];
	add.s32 	%r197, %r196, %r195;
	min.s32 	%r198, %r194, %r197;
	st.shared.u32 	[%r14+8192], %r198;
	ld.shared.u32 	%r199, [%r14+8320];
	ld.shared.u32 	%r200, [%r22+8224];
	ld.shared.u32 	%r201, [%r25+2176];
	add.s32 	%r202, %r201, %r200;
	min.s32 	%r203, %r199, %r202;
	st.shared.u32 	[%r14+8320], %r203;
	bar.sync 	0;
	ld.shared.u32 	%r204, [%r14];
	ld.shared.u32 	%r205, [%r22+36];
	ld.shared.u32 	%r206, [%r25+2304];
	add.s32 	%r207, %r206, %r205;
	min.s32 	%r208, %r204, %r207;
	st.shared.u32 	[%r14], %r208;
	ld.shared.u32 	%r209, [%r14+128];
	ld.shared.u32 	%r210, [%r22+36];
	ld.shared.u32 	%r211, [%r25+2432];
	add.s32 	%r212, %r211, %r210;
	min.s32 	%r213, %r209, %r212;
	st.shared.u32 	[%r14+128], %r213;
	ld.shared.u32 	%r214, [%r14+8192];
	ld.shared.u32 	%r215, [%r22+8228];
	ld.shared.u32 	%r216, [%r25+2304];
	add.s32 	%r217, %r216, %r215;
	min.s32 	%r218, %r214, %r217;
	st.shared.u32 	[%r14+8192], %r218;
	ld.shared.u32 	%r219, [%r14+8320];
	ld.shared.u32 	%r220, [%r22+8228];
	ld.shared.u32 	%r221, [%r25+2432];
	add.s32 	%r222, %r221, %r220;
	min.s32 	%r223, %r219, %r222;
	st.shared.u32 	[%r14+8320], %r223;
	bar.sync 	0;
	ld.shared.u32 	%r224, [%r14];
	ld.shared.u32 	%r225, [%r22+40];
	ld.shared.u32 	%r226, [%r25+2560];
	add.s32 	%r227, %r226, %r225;
	min.s32 	%r228, %r224, %r227;
	st.shared.u32 	[%r14], %r228;
	ld.shared.u32 	%r229, [%r14+128];
	ld.shared.u32 	%r230, [%r22+40];
	ld.shared.u32 	%r231, [%r25+2688];
	add.s32 	%r232, %r231, %r230;
	min.s32 	%r233, %r229, %r232;
	st.shared.u32 	[%r14+128], %r233;
	ld.shared.u32 	%r234, [%r14+8192];
	ld.shared.u32 	%r235, [%r22+8232];
	ld.shared.u32 	%r236, [%r25+2560];
	add.s32 	%r237, %r236, %r235;
	min.s32 	%r238, %r234, %r237;
	st.shared.u32 	[%r14+8192], %r238;
	ld.shared.u32 	%r239, [%r14+8320];
	ld.shared.u32 	%r240, [%r22+8232];
	ld.shared.u32 	%r241, [%r25+2688];
	add.s32 	%r242, %r241, %r240;
	min.s32 	%r243, %r239, %r242;
	st.shared.u32 	[%r14+8320], %r243;
	bar.sync 	0;
	ld.shared.u32 	%r244, [%r14];
	ld.shared.u32 	%r245, [%r22+44];
	ld.shared.u32 	%r246, [%r25+2816];
	add.s32 	%r247, %r246, %r245;
	min.s32 	%r248, %r244, %r247;
	st.shared.u32 	[%r14], %r248;
	ld.shared.u32 	%r249, [%r14+128];
	ld.shared.u32 	%r250, [%r22+44];
	ld.shared.u32 	%r251, [%r25+2944];
	add.s32 	%r252, %r251, %r250;
	min.s32 	%r253, %r249, %r252;
	st.shared.u32 	[%r14+128], %r253;
	ld.shared.u32 	%r254, [%r14+8192];
	ld.shared.u32 	%r255, [%r22+8236];
	ld.shared.u32 	%r256, [%r25+2816];
	add.s32 	%r257, %r256, %r255;
	min.s32 	%r258, %r254, %r257;
	st.shared.u32 	[%r14+8192], %r258;
	ld.shared.u32 	%r259, [%r14+8320];
	ld.shared.u32 	%r260, [%r22+8236];
	ld.shared.u32 	%r261, [%r25+2944];
	add.s32 	%r262, %r261, %r260;
	min.s32 	%r263, %r259, %r262;
	st.shared.u32 	[%r14+8320], %r263;
	bar.sync 	0;
	ld.shared.u32 	%r264, [%r14];
	ld.shared.u32 	%r265, [%r22+48];
	ld.shared.u32 	%r266, [%r25+3072];
	add.s32 	%r267, %r266, %r265;
	min.s32 	%r268, %r264, %r267;
	st.shared.u32 	[%r14], %r268;
	ld.shared.u32 	%r269, [%r14+128];
	ld.shared.u32 	%r270, [%r22+48];
	ld.shared.u32 	%r271, [%r25+3200];
	add.s32 	%r272, %r271, %r270;
	min.s32 	%r273, %r269, %r272;
	st.shared.u32 	[%r14+128], %r273;
	ld.shared.u32 	%r274, [%r14+8192];
	ld.shared.u32 	%r275, [%r22+8240];
	ld.shared.u32 	%r276, [%r25+3072];
	add.s32 	%r277, %r276, %r275;
	min.s32 	%r278, %r274, %r277;
	st.shared.u32 	[%r14+8192], %r278;
	ld.shared.u32 	%r279, [%r14+8320];
	ld.shared.u32 	%r280, [%r22+8240];
	ld.shared.u32 	%r281, [%r25+3200];
	add.s32 	%r282, %r281, %r280;
	min.s32 	%r283, %r279, %r282;
	st.shared.u32 	[%r14+8320], %r283;
	bar.sync 	0;
	ld.shared.u32 	%r284, [%r14];
	ld.shared.u32 	%r285, [%r22+52];
	ld.shared.u32 	%r286, [%r25+3328];
	add.s32 	%r287, %r286, %r285;
	min.s32 	%r288, %r284, %r287;
	st.shared.u32 	[%r14], %r288;
	ld.shared.u32 	%r289, [%r14+128];
	ld.shared.u32 	%r290, [%r22+52];
	ld.shared.u32 	%r291, [%r25+3456];
	add.s32 	%r292, %r291, %r290;
	min.s32 	%r293, %r289, %r292;
	st.shared.u32 	[%r14+128], %r293;
	ld.shared.u32 	%r294, [%r14+8192];
	ld.shared.u32 	%r295, [%r22+8244];
	ld.shared.u32 	%r296, [%r25+3328];
	add.s32 	%r297, %r296, %r295;
	min.s32 	%r298, %r294, %r297;
	st.shared.u32 	[%r14+8192], %r298;
	ld.shared.u32 	%r299, [%r14+8320];
	ld.shared.u32 	%r300, [%r22+8244];
	ld.shared.u32 	%r301, [%r25+3456];
	add.s32 	%r302, %r301, %r300;
	min.s32 	%r303, %r299, %r302;
	st.shared.u32 	[%r14+8320], %r303;
	bar.sync 	0;
	ld.shared.u32 	%r304, [%r14];
	ld.shared.u32 	%r305, [%r22+56];
	ld.shared.u32 	%r306, [%r25+3584];
	add.s32 	%r307, %r306, %r305;
	min.s32 	%r308, %r304, %r307;
	st.shared.u32 	[%r14], %r308;
	ld.shared.u32 	%r309, [%r14+128];
	ld.shared.u32 	%r310, [%r22+56];
	ld.shared.u32 	%r311, [%r25+3712];
	add.s32 	%r312, %r311, %r310;
	min.s32 	%r313, %r309, %r312;
	st.shared.u32 	[%r14+128], %r313;
	ld.shared.u32 	%r314, [%r14+8192];
	ld.shared.u32 	%r315, [%r22+8248];
	ld.shared.u32 	%r316, [%r25+3584];
	add.s32 	%r317, %r316, %r315;
	min.s32 	%r318, %r314, %r317;
	st.shared.u32 	[%r14+8192], %r318;
	ld.shared.u32 	%r319, [%r14+8320];
	ld.shared.u32 	%r320, [%r22+8248];
	ld.shared.u32 	%r321, [%r25+3712];
	add.s32 	%r322, %r321, %r320;
	min.s32 	%r323, %r319, %r322;
	st.shared.u32 	[%r14+8320], %r323;
	bar.sync 	0;
	ld.shared.u32 	%r324, [%r14];
	ld.shared.u32 	%r325, [%r22+60];
	ld.shared.u32 	%r326, [%r25+3840];
	add.s32 	%r327, %r326, %r325;
	min.s32 	%r328, %r324, %r327;
	st.shared.u32 	[%r14], %r328;
	ld.shared.u32 	%r329, [%r14+128];
	ld.shared.u32 	%r330, [%r22+60];
	ld.shared.u32 	%r331, [%r25+3968];
	add.s32 	%r332, %r331, %r330;
	min.s32 	%r333, %r329, %r332;
	st.shared.u32 	[%r14+128], %r333;
	ld.shared.u32 	%r334, [%r14+8192];
	ld.shared.u32 	%r335, [%r22+8252];
	ld.shared.u32 	%r336, [%r25+3840];
	add.s32 	%r337, %r336, %r335;
	min.s32 	%r338, %r334, %r337;
	st.shared.u32 	[%r14+8192], %r338;
	ld.shared.u32 	%r339, [%r14+8320];
	ld.shared.u32 	%r340, [%r22+8252];
	ld.shared.u32 	%r341, [%r25+3968];
	add.s32 	%r342, %r341, %r340;
	min.s32 	%r343, %r339, %r342;
	st.shared.u32 	[%r14+8320], %r343;
	bar.sync 	0;
	ld.shared.u32 	%r344, [%r14];
	ld.shared.u32 	%r345, [%r22+64];
	ld.shared.u32 	%r346, [%r25+4096];
	add.s32 	%r347, %r346, %r345;
	min.s32 	%r348, %r344, %r347;
	st.shared.u32 	[%r14], %r348;
	ld.shared.u32 	%r349, [%r14+128];
	ld.shared.u32 	%r350, [%r22+64];
	ld.shared.u32 	%r351, [%r25+4224];
	add.s32 	%r352, %r351, %r350;
	min.s32 	%r353, %r349, %r352;
	st.shared.u32 	[%r14+128], %r353;
	ld.shared.u32 	%r354, [%r14+8192];
	ld.shared.u32 	%r355, [%r22+8256];
	ld.shared.u32 	%r356, [%r25+4096];
	add.s32 	%r357, %r356, %r355;
	min.s32 	%r358, %r354, %r357;
	st.shared.u32 	[%r14+8192], %r358;
	ld.shared.u32 	%r359, [%r14+8320];
	ld.shared.u32 	%r360, [%r22+8256];
	ld.shared.u32 	%r361, [%r25+4224];
	add.s32 	%r362, %r361, %r360;
	min.s32 	%r363, %r359, %r362;
	st.shared.u32 	[%r14+8320], %r363;
	bar.sync 	0;
	ld.shared.u32 	%r364, [%r14];
	ld.shared.u32 	%r365, [%r22+68];
	ld.shared.u32 	%r366, [%r25+4352];
	add.s32 	%r367, %r366, %r365;
	min.s32 	%r368, %r364, %r367;
	st.shared.u32 	[%r14], %r368;
	ld.shared.u32 	%r369, [%r14+128];
	ld.shared.u32 	%r370, [%r22+68];
	ld.shared.u32 	%r371, [%r25+4480];
	add.s32 	%r372, %r371, %r370;
	min.s32 	%r373, %r369, %r372;
	st.shared.u32 	[%r14+128], %r373;
	ld.shared.u32 	%r374, [%r14+8192];
	ld.shared.u32 	%r375, [%r22+8260];
	ld.shared.u32 	%r376, [%r25+4352];
	add.s32 	%r377, %r376, %r375;
	min.s32 	%r378, %r374, %r377;
	st.shared.u32 	[%r14+8192], %r378;
	ld.shared.u32 	%r379, [%r14+8320];
	ld.shared.u32 	%r380, [%r22+8260];
	ld.shared.u32 	%r381, [%r25+4480];
	add.s32 	%r382, %r381, %r380;
	min.s32 	%r383, %r379, %r382;
	st.shared.u32 	[%r14+8320], %r383;
	bar.sync 	0;
	ld.shared.u32 	%r384, [%r14];
	ld.shared.u32 	%r385, [%r22+72];
	ld.shared.u32 	%r386, [%r25+4608];
	add.s32 	%r387, %r386, %r385;
	min.s32 	%r388, %r384, %r387;
	st.shared.u32 	[%r14], %r388;
	ld.shared.u32 	%r389, [%r14+128];
	ld.shared.u32 	%r390, [%r22+72];
	ld.shared.u32 	%r391, [%r25+4736];
	add.s32 	%r392, %r391, %r390;
	min.s32 	%r393, %r389, %r392;
	st.shared.u32 	[%r14+128], %r393;
	ld.shared.u32 	%r394, [%r14+8192];
	ld.shared.u32 	%r395, [%r22+8264];
	ld.shared.u32 	%r396, [%r25+4608];
	add.s32 	%r397, %r396, %r395;
	min.s32 	%r398, %r394, %r397;
	st.shared.u32 	[%r14+8192], %r398;
	ld.shared.u32 	%r399, [%r14+8320];
	ld.shared.u32 	%r400, [%r22+8264];
	ld.shared.u32 	%r401, [%r25+4736];
	add.s32 	%r402, %r401, %r400;
	min.s32 	%r403, %r399, %r402;
	st.shared.u32 	[%r14+8320], %r403;
	bar.sync 	0;
	ld.shared.u32 	%r404, [%r14];
	ld.shared.u32 	%r405, [%r22+76];
	ld.shared.u32 	%r406, [%r25+4864];
	add.s32 	%r407, %r406, %r405;
	min.s32 	%r408, %r404, %r407;
	st.shared.u32 	[%r14], %r408;
	ld.shared.u32 	%r409, [%r14+128];
	ld.shared.u32 	%r410, [%r22+76];
	ld.shared.u32 	%r411, [%r25+4992];
	add.s32 	%r412, %r411, %r410;
	min.s32 	%r413, %r409, %r412;
	st.shared.u32 	[%r14+128], %r413;
	ld.shared.u32 	%r414, [%r14+8192];
	ld.shared.u32 	%r415, [%r22+8268];
	ld.shared.u32 	%r416, [%r25+4864];
	add.s32 	%r417, %r416, %r415;
	min.s32 	%r418, %r414, %r417;
	st.shared.u32 	[%r14+8192], %r418;
	ld.shared.u32 	%r419, [%r14+8320];
	ld.shared.u32 	%r420, [%r22+8268];
	ld.shared.u32 	%r421, [%r25+4992];
	add.s32 	%r422, %r421, %r420;
	min.s32 	%r423, %r419, %r422;
	st.shared.u32 	[%r14+8320], %r423;
	bar.sync 	0;
	ld.shared.u32 	%r424, [%r14];
	ld.shared.u32 	%r425, [%r22+80];
	ld.shared.u32 	%r426, [%r25+5120];
	add.s32 	%r427, %r426, %r425;
	min.s32 	%r428, %r424, %r427;
	st.shared.u32 	[%r14], %r428;
	ld.shared.u32 	%r429, [%r14+128];
	ld.shared.u32 	%r430, [%r22+80];
	ld.shared.u32 	%r431, [%r25+5248];
	add.s32 	%r432, %r431, %r430;
	min.s32 	%r433, %r429, %r432;
	st.shared.u32 	[%r14+128], %r433;
	ld.shared.u32 	%r434, [%r14+8192];
	ld.shared.u32 	%r435, [%r22+8272];
	ld.shared.u32 	%r436, [%r25+5120];
	add.s32 	%r437, %r436, %r435;
	min.s32 	%r438, %r434, %r437;
	st.shared.u32 	[%r14+8192], %r438;
	ld.shared.u32 	%r439, [%r14+8320];
	ld.shared.u32 	%r440, [%r22+8272];
	ld.shared.u32 	%r441, [%r25+5248];
	add.s32 	%r442, %r441, %r440;
	min.s32 	%r443, %r439, %r442;
	st.shared.u32 	[%r14+8320], %r443;
	bar.sync 	0;
	ld.shared.u32 	%r444, [%r14];
	ld.shared.u32 	%r445, [%r22+84];
	ld.shared.u32 	%r446, [%r25+5376];
	add.s32 	%r447, %r446, %r445;
	min.s32 	%r448, %r444, %r447;
	st.shared.u32 	[%r14], %r448;
	ld.shared.u32 	%r449, [%r14+128];
	ld.shared.u32 	%r450, [%r22+84];
	ld.shared.u32 	%r451, [%r25+5504];
	add.s32 	%r452, %r451, %r450;
	min.s32 	%r453, %r449, %r452;
	st.shared.u32 	[%r14+128], %r453;
	ld.shared.u32 	%r454, [%r14+8192];
	ld.shared.u32 	%r455, [%r22+8276];
	ld.shared.u32 	%r456, [%r25+5376];
	add.s32 	%r457, %r456, %r455;
	min.s32 	%r458, %r454, %r457;
	st.shared.u32 	[%r14+8192], %r458;
	ld.shared.u32 	%r459, [%r14+8320];
	ld.shared.u32 	%r460, [%r22+8276];
	ld.shared.u32 	%r461, [%r25+5504];
	add.s32 	%r462, %r461, %r460;
	min.s32 	%r463, %r459, %r462;
	st.shared.u32 	[%r14+8320], %r463;
	bar.sync 	0;
	ld.shared.u32 	%r464, [%r14];
	ld.shared.u32 	%r465, [%r22+88];
	ld.shared.u32 	%r466, [%r25+5632];
	add.s32 	%r467, %r466, %r465;
	min.s32 	%r468, %r464, %r467;
	st.shared.u32 	[%r14], %r468;
	ld.shared.u32 	%r469, [%r14+128];
	ld.shared.u32 	%r470, [%r22+88];
	ld.shared.u32 	%r471, [%r25+5760];
	add.s32 	%r472, %r471, %r470;
	min.s32 	%r473, %r469, %r472;
	st.shared.u32 	[%r14+128], %r473;
	ld.shared.u32 	%r474, [%r14+8192];
	ld.shared.u32 	%r475, [%r22+8280];
	ld.shared.u32 	%r476, [%r25+5632];
	add.s32 	%r477, %r476, %r475;
	min.s32 	%r478, %r474, %r477;
	st.shared.u32 	[%r14+8192], %r478;
	ld.shared.u32 	%r479, [%r14+8320];
	ld.shared.u32 	%r480, [%r22+8280];
	ld.shared.u32 	%r481, [%r25+5760];
	add.s32 	%r482, %r481, %r480;
	min.s32 	%r483, %r479, %r482;
	st.shared.u32 	[%r14+8320], %r483;
	bar.sync 	0;
	ld.shared.u32 	%r484, [%r14];
	ld.shared.u32 	%r485, [%r22+92];
	ld.shared.u32 	%r486, [%r25+5888];
	add.s32 	%r487, %r486, %r485;
	min.s32 	%r488, %r484, %r487;
	st.shared.u32 	[%r14], %r488;
	ld.shared.u32 	%r489, [%r14+128];
	ld.shared.u32 	%r490, [%r22+92];
	ld.shared.u32 	%r491, [%r25+6016];
	add.s32 	%r492, %r491, %r490;
	min.s32 	%r493, %r489, %r492;
	st.shared.u32 	[%r14+128], %r493;
	ld.shared.u32 	%r494, [%r14+8192];
	ld.shared.u32 	%r495, [%r22+8284];
	ld.shared.u32 	%r496, [%r25+5888];
	add.s32 	%r497, %r496, %r495;
	min.s32 	%r498, %r494, %r497;
	st.shared.u32 	[%r14+8192], %r498;
	ld.shared.u32 	%r499, [%r14+8320];
	ld.shared.u32 	%r500, [%r22+8284];
	ld.shared.u32 	%r501, [%r25+6016];
	add.s32 	%r502, %r501, %r500;
	min.s32 	%r503, %r499, %r502;
	st.shared.u32 	[%r14+8320], %r503;
	bar.sync 	0;
	ld.shared.u32 	%r504, [%r14];
	ld.shared.u32 	%r505, [%r22+96];
	ld.shared.u32 	%r506, [%r25+6144];
	add.s32 	%r507, %r506, %r505;
	min.s32 	%r508, %r504, %r507;
	st.shared.u32 	[%r14], %r508;
	ld.shared.u32 	%r509, [%r14+128];
	ld.shared.u32 	%r510, [%r22+96];
	ld.shared.u32 	%r511, [%r25+6272];
	add.s32 	%r512, %r511, %r510;
	min.s32 	%r513, %r509, %r512;
	st.shared.u32 	[%r14+128], %r513;
	ld.shared.u32 	%r514, [%r14+8192];
	ld.shared.u32 	%r515, [%r22+8288];
	ld.shared.u32 	%r516, [%r25+6144];
	add.s32 	%r517, %r516, %r515;
	min.s32 	%r518, %r514, %r517;
	st.shared.u32 	[%r14+8192], %r518;
	ld.shared.u32 	%r519, [%r14+8320];
	ld.shared.u32 	%r520, [%r22+8288];
	ld.shared.u32 	%r521, [%r25+6272];
	add.s32 	%r522, %r521, %r520;
	min.s32 	%r523, %r519, %r522;
	st.shared.u32 	[%r14+8320], %r523;
	bar.sync 	0;
	ld.shared.u32 	%r524, [%r14];
	ld.shared.u32 	%r525, [%r22+100];
	ld.shared.u32 	%r526, [%r25+6400];
	add.s32 	%r527, %r526, %r525;
	min.s32 	%r528, %r524, %r527;
	st.shared.u32 	[%r14], %r528;
	ld.shared.u32 	%r529, [%r14+128];
	ld.shared.u32 	%r530, [%r22+100];
	ld.shared.u32 	%r531, [%r25+6528];
	add.s32 	%r532, %r531, %r530;
	min.s32 	%r533, %r529, %r532;
	st.shared.u32 	[%r14+128], %r533;
	ld.shared.u32 	%r534, [%r14+8192];
	ld.shared.u32 	%r535, [%r22+8292];
	ld.shared.u32 	%r536, [%r25+6400];
	add.s32 	%r537, %r536, %r535;
	min.s32 	%r538, %r534, %r537;
	st.shared.u32 	[%r14+8192], %r538;
	ld.shared.u32 	%r539, [%r14+8320];
	ld.shared.u32 	%r540, [%r22+8292];
	ld.shared.u32 	%r541, [%r25+6528];
	add.s32 	%r542, %r541, %r540;
	min.s32 	%r543, %r539, %r542;
	st.shared.u32 	[%r14+8320], %r543;
	bar.sync 	0;
	ld.shared.u32 	%r544, [%r14];
	ld.shared.u32 	%r545, [%r22+104];
	ld.shared.u32 	%r546, [%r25+6656];
	add.s32 	%r547, %r546, %r545;
	min.s32 	%r548, %r544, %r547;
	st.shared.u32 	[%r14], %r548;
	ld.shared.u32 	%r549, [%r14+128];
	ld.shared.u32 	%r550, [%r22+104];
	ld.shared.u32 	%r551, [%r25+6784];
	add.s32 	%r552, %r551, %r550;
	min.s32 	%r553, %r549, %r552;
	st.shared.u32 	[%r14+128], %r553;
	ld.shared.u32 	%r554, [%r14+8192];
	ld.shared.u32 	%r555, [%r22+8296];
	ld.shared.u32 	%r556, [%r25+6656];
	add.s32 	%r557, %r556, %r555;
	min.s32 	%r558, %r554, %r557;
	st.shared.u32 	[%r14+8192], %r558;
	ld.shared.u32 	%r559, [%r14+8320];
	ld.shared.u32 	%r560, [%r22+8296];
	ld.shared.u32 	%r561, [%r25+6784];
	add.s32 	%r562, %r561, %r560;
	min.s32 	%r563, %r559, %r562;
	st.shared.u32 	[%r14+8320], %r563;
	bar.sync 	0;
	ld.shared.u32 	%r564, [%r14];
	ld.shared.u32 	%r565, [%r22+108];
	ld.shared.u32 	%r566, [%r25+6912];
	add.s32 	%r567, %r566, %r565;
	min.s32 	%r568, %r564, %r567;
	st.shared.u32 	[%r14], %r568;
	ld.shared.u32 	%r569, [%r14+128];
	ld.shared.u32 	%r570, [%r22+108];
	ld.shared.u32 	%r571, [%r25+7040];
	add.s32 	%r572, %r571, %r570;
	min.s32 	%r573, %r569, %r572;
	st.shared.u32 	[%r14+128], %r573;
	ld.shared.u32 	%r574, [%r14+8192];
	ld.shared.u32 	%r575, [%r22+8300];
	ld.shared.u32 	%r576, [%r25+6912];
	add.s32 	%r577, %r576, %r575;
	min.s32 	%r578, %r574, %r577;
	st.shared.u32 	[%r14+8192], %r578;
	ld.shared.u32 	%r579, [%r14+8320];
	ld.shared.u32 	%r580, [%r22+8300];
	ld.shared.u32 	%r581, [%r25+7040];
	add.s32 	%r582, %r581, %r580;
	min.s32 	%r583, %r579, %r582;
	st.shared.u32 	[%r14+8320], %r583;
	bar.sync 	0;
	ld.shared.u32 	%r584, [%r14];
	ld.shared.u32 	%r585, [%r22+112];
	ld.shared.u32 	%r586, [%r25+7168];
	add.s32 	%r587, %r586, %r585;
	min.s32 	%r588, %r584, %r587;
	st.shared.u32 	[%r14], %r588;
	ld.shared.u32 	%r589, [%r14+128];
	ld.shared.u32 	%r590, [%r22+112];
	ld.shared.u32 	%r591, [%r25+7296];
	add.s32 	%r592, %r591, %r590;
	min.s32 	%r593, %r589, %r592;
	st.shared.u32 	[%r14+128], %r593;
	ld.shared.u32 	%r594, [%r14+8192];
	ld.shared.u32 	%r595, [%r22+8304];
	ld.shared.u32 	%r596, [%r25+7168];
	add.s32 	%r597, %r596, %r595;
	min.s32 	%r598, %r594, %r597;
	st.shared.u32 	[%r14+8192], %r598;
	ld.shared.u32 	%r599, [%r14+8320];
	ld.shared.u32 	%r600, [%r22+8304];
	ld.shared.u32 	%r601, [%r25+7296];
	add.s32 	%r602, %r601, %r600;
	min.s32 	%r603, %r599, %r602;
	st.shared.u32 	[%r14+8320], %r603;
	bar.sync 	0;
	ld.shared.u32 	%r604, [%r14];
	ld.shared.u32 	%r605, [%r22+116];
	ld.shared.u32 	%r606, [%r25+7424];
	add.s32 	%r607, %r606, %r605;
	min.s32 	%r608, %r604, %r607;
	st.shared.u32 	[%r14], %r608;
	ld.shared.u32 	%r609, [%r14+128];
	ld.shared.u32 	%r610, [%r22+116];
	ld.shared.u32 	%r611, [%r25+7552];
	add.s32 	%r612, %r611, %r610;
	min.s32 	%r613, %r609, %r612;
	st.shared.u32 	[%r14+128], %r613;
	ld.shared.u32 	%r614, [%r14+8192];
	ld.shared.u32 	%r615, [%r22+8308];
	ld.shared.u32 	%r616, [%r25+7424];
	add.s32 	%r617, %r616, %r615;
	min.s32 	%r618, %r614, %r617;
	st.shared.u32 	[%r14+8192], %r618;
	ld.shared.u32 	%r619, [%r14+8320];
	ld.shared.u32 	%r620, [%r22+8308];
	ld.shared.u32 	%r621, [%r25+7552];
	add.s32 	%r622, %r621, %r620;
	min.s32 	%r623, %r619, %r622;
	st.shared.u32 	[%r14+8320], %r623;
	bar.sync 	0;
	ld.shared.u32 	%r624, [%r14];
	ld.shared.u32 	%r625, [%r22+120];
	ld.shared.u32 	%r626, [%r25+7680];
	add.s32 	%r627, %r626, %r625;
	min.s32 	%r628, %r624, %r627;
	st.shared.u32 	[%r14], %r628;
	ld.shared.u32 	%r629, [%r14+128];
	ld.shared.u32 	%r630, [%r22+120];
	ld.shared.u32 	%r631, [%r25+7808];
	add.s32 	%r632, %r631, %r630;
	min.s32 	%r633, %r629, %r632;
	st.shared.u32 	[%r14+128], %r633;
	ld.shared.u32 	%r634, [%r14+8192];
	ld.shared.u32 	%r635, [%r22+8312];
	ld.shared.u32 	%r636, [%r25+7680];
	add.s32 	%r637, %r636, %r635;
	min.s32 	%r638, %r634, %r637;
	st.shared.u32 	[%r14+8192], %r638;
	ld.shared.u32 	%r639, [%r14+8320];
	ld.shared.u32 	%r640, [%r22+8312];
	ld.shared.u32 	%r641, [%r25+7808];
	add.s32 	%r642, %r641, %r640;
	min.s32 	%r643, %r639, %r642;
	st.shared.u32 	[%r14+8320], %r643;
	bar.sync 	0;
	ld.shared.u32 	%r644, [%r14];
	ld.shared.u32 	%r645, [%r22+124];
	ld.shared.u32 	%r646, [%r25+7936];
	add.s32 	%r647, %r646, %r645;
	min.s32 	%r648, %r644, %r647;
	st.shared.u32 	[%r14], %r648;
	ld.shared.u32 	%r649, [%r14+128];
	ld.shared.u32 	%r650, [%r22+124];
	ld.shared.u32 	%r651, [%r25+8064];
	add.s32 	%r652, %r651, %r650;
	min.s32 	%r653, %r649, %r652;
	st.shared.u32 	[%r14+128], %r653;
	ld.shared.u32 	%r654, [%r14+8192];
	ld.shared.u32 	%r655, [%r22+8316];
	ld.shared.u32 	%r656, [%r25+7936];
	add.s32 	%r657, %r656, %r655;
	min.s32 	%r658, %r654, %r657;
	st.shared.u32 	[%r14+8192], %r658;
	ld.shared.u32 	%r659, [%r14+8320];
	ld.shared.u32 	%r660, [%r22+8316];
	ld.shared.u32 	%r661, [%r25+8064];
	add.s32 	%r662, %r661, %r660;
	min.s32 	%r663, %r659, %r662;
	st.shared.u32 	[%r14+8320], %r663;
	bar.sync 	0;
	ld.shared.u32 	%r664, [%r14];
	ld.shared.u32 	%r665, [%r22+128];
	ld.shared.u32 	%r666, [%r25+8192];
	add.s32 	%r667, %r666, %r665;
	min.s32 	%r668, %r664, %r667;
	st.shared.u32 	[%r14], %r668;
	ld.shared.u32 	%r669, [%r14+128];
	ld.shared.u32 	%r670, [%r22+128];
	ld.shared.u32 	%r671, [%r25+8320];
	add.s32 	%r672, %r671, %r670;
	min.s32 	%r673, %r669, %r672;
	st.shared.u32 	[%r14+128], %r673;
	ld.shared.u32 	%r674, [%r14+8192];
	ld.shared.u32 	%r675, [%r22+8320];
	ld.shared.u32 	%r676, [%r25+8192];
	add.s32 	%r677, %r676, %r675;
	min.s32 	%r678, %r674, %r677;
	st.shared.u32 	[%r14+8192], %r678;
	ld.shared.u32 	%r679, [%r14+8320];
	ld.shared.u32 	%r680, [%r22+8320];
	ld.shared.u32 	%r681, [%r25+8320];
	add.s32 	%r682, %r681, %r680;
	min.s32 	%r683, %r679, %r682;
	st.shared.u32 	[%r14+8320], %r683;
	bar.sync 	0;
	ld.shared.u32 	%r684, [%r14];
	ld.shared.u32 	%r685, [%r22+132];
	ld.shared.u32 	%r686, [%r25+8448];
	add.s32 	%r687, %r686, %r685;
	min.s32 	%r688, %r684, %r687;
	st.shared.u32 	[%r14], %r688;
	ld.shared.u32 	%r689, [%r14+128];
	ld.shared.u32 	%r690, [%r22+132];
	ld.shared.u32 	%r691, [%r25+8576];
	add.s32 	%r692, %r691, %r690;
	min.s32 	%r693, %r689, %r692;
	st.shared.u32 	[%r14+128], %r693;
	ld.shared.u32 	%r694, [%r14+8192];
	ld.shared.u32 	%r695, [%r22+8324];
	ld.shared.u32 	%r696, [%r25+8448];
	add.s32 	%r697, %r696, %r695;
	min.s32 	%r698, %r694, %r697;
	st.shared.u32 	[%r14+8192], %r698;
	ld.shared.u32 	%r699, [%r14+8320];
	ld.shared.u32 	%r700, [%r22+8324];
	ld.shared.u32 	%r701, [%r25+8576];
	add.s32 	%r702, %r701, %r700;
	min.s32 	%r703, %r699, %r702;
	st.shared.u32 	[%r14+8320], %r703;
	bar.sync 	0;
	ld.shared.u32 	%r704, [%r14];
	ld.shared.u32 	%r705, [%r22+136];
	ld.shared.u32 	%r706, [%r25+8704];
	add.s32 	%r707, %r706, %r705;
	min.s32 	%r708, %r704, %r707;
	st.shared.u32 	[%r14], %r708;
	ld.shared.u32 	%r709, [%r14+128];
	ld.shared.u32 	%r710, [%r22+136];
	ld.shared.u32 	%r711, [%r25+8832];
	add.s32 	%r712, %r711, %r710;
	min.s32 	%r713, %r709, %r712;
	st.shared.u32 	[%r14+128], %r713;
	ld.shared.u32 	%r714, [%r14+8192];
	ld.shared.u32 	%r715, [%r22+8328];
	ld.shared.u32 	%r716, [%r25+8704];
	add.s32 	%r717, %r716, %r715;
	min.s32 	%r718, %r714, %r717;
	st.shared.u32 	[%r14+8192], %r718;
	ld.shared.u32 	%r719, [%r14+8320];
	ld.shared.u32 	%r720, [%r22+8328];
	ld.shared.u32 	%r721, [%r25+8832];
	add.s32 	%r722, %r721, %r720;
	min.s32 	%r723, %r719, %r722;
	st.shared.u32 	[%r14+8320], %r723;
	bar.sync 	0;
	ld.shared.u32 	%r724, [%r14];
	ld.shared.u32 	%r725, [%r22+140];
	ld.shared.u32 	%r726, [%r25+8960];
	add.s32 	%r727, %r726, %r725;
	min.s32 	%r728, %r724, %r727;
	st.shared.u32 	[%r14], %r728;
	ld.shared.u32 	%r729, [%r14+128];
	ld.shared.u32 	%r730, [%r22+140];
	ld.shared.u32 	%r731, [%r25+9088];
	add.s32 	%r732, %r731, %r730;
	min.s32 	%r733, %r729, %r732;
	st.shared.u32 	[%r14+128], %r733;
	ld.shared.u32 	%r734, [%r14+8192];
	ld.shared.u32 	%r735, [%r22+8332];
	ld.shared.u32 	%r736, [%r25+8960];
	add.s32 	%r737, %r736, %r735;
	min.s32 	%r738, %r734, %r737;
	st.shared.u32 	[%r14+8192], %r738;
	ld.shared.u32 	%r739, [%r14+8320];
	ld.shared.u32 	%r740, [%r22+8332];
	ld.shared.u32 	%r741, [%r25+9088];
	add.s32 	%r742, %r741, %r740;
	min.s32 	%r743, %r739, %r742;
	st.shared.u32 	[%r14+8320], %r743;
	bar.sync 	0;
	ld.shared.u32 	%r744, [%r14];
	ld.shared.u32 	%r745, [%r22+144];
	ld.shared.u32 	%r746, [%r25+9216];
	add.s32 	%r747, %r746, %r745;
	min.s32 	%r748, %r744, %r747;
	st.shared.u32 	[%r14], %r748;
	ld.shared.u32 	%r749, [%r14+128];
	ld.shared.u32 	%r750, [%r22+144];
	ld.shared.u32 	%r751, [%r25+9344];
	add.s32 	%r752, %r751, %r750;
	min.s32 	%r753, %r749, %r752;
	st.shared.u32 	[%r14+128], %r753;
	ld.shared.u32 	%r754, [%r14+8192];
	ld.shared.u32 	%r755, [%r22+8336];
	ld.shared.u32 	%r756, [%r25+9216];
	add.s32 	%r757, %r756, %r755;
	min.s32 	%r758, %r754, %r757;
	st.shared.u32 	[%r14+8192], %r758;
	ld.shared.u32 	%r759, [%r14+8320];
	ld.shared.u32 	%r760, [%r22+8336];
	ld.shared.u32 	%r761, [%r25+9344];
	add.s32 	%r762, %r761, %r760;
	min.s32 	%r763, %r759, %r762;
	st.shared.u32 	[%r14+8320], %r763;
	bar.sync 	0;
	ld.shared.u32 	%r764, [%r14];
	ld.shared.u32 	%r765, [%r22+148];
	ld.shared.u32 	%r766, [%r25+9472];
	add.s32 	%r767, %r766, %r765;
	min.s32 	%r768, %r764, %r767;
	st.shared.u32 	[%r14], %r768;
	ld.shared.u32 	%r769, [%r14+128];
	ld.shared.u32 	%r770, [%r22+148];
	ld.shared.u32 	%r771, [%r25+9600];
	add.s32 	%r772, %r771, %r770;
	min.s32 	%r773, %r769, %r772;
	st.shared.u32 	[%r14+128], %r773;
	ld.shared.u32 	%r774, [%r14+8192];
	ld.shared.u32 	%r775, [%r22+8340];
	ld.shared.u32 	%r776, [%r25+9472];
	add.s32 	%r777, %r776, %r775;
	min.s32 	%r778, %r774, %r777;
	st.shared.u32 	[%r14+8192], %r778;
	ld.shared.u32 	%r779, [%r14+8320];
	ld.shared.u32 	%r780, [%r22+8340];
	ld.shared.u32 	%r781, [%r25+9600];
	add.s32 	%r782, %r781, %r780;
	min.s32 	%r783, %r779, %r782;
	st.shared.u32 	[%r14+8320], %r783;
	bar.sync 	0;
	ld.shared.u32 	%r784, [%r14];
	ld.shared.u32 	%r785, [%r22+152];
	ld.shared.u32 	%r786, [%r25+9728];
	add.s32 	%r787, %r786, %r785;
	min.s32 	%r788, %r784, %r787;
	st.shared.u32 	[%r14], %r788;
	ld.shared.u32 	%r789, [%r14+128];
	ld.shared.u32 	%r790, [%r22+152];
	ld.shared.u32 	%r791, [%r25+9856];
	add.s32 	%r792, %r791, %r790;
	min.s32 	%r793, %r789, %r792;
	st.shared.u32 	[%r14+128], %r793;
	ld.shared.u32 	%r794, [%r14+8192];
	ld.shared.u32 	%r795, [%r22+8344];
	ld.shared.u32 	%r796, [%r25+9728];
	add.s32 	%r797, %r796, %r795;
	min.s32 	%r798, %r794, %r797;
	st.shared.u32 	[%r14+8192], %r798;
	ld.shared.u32 	%r799, [%r14+8320];
	ld.shared.u32 	%r800, [%r22+8344];
	ld.shared.u32 	%r801, [%r25+9856];
	add.s32 	%r802, %r801, %r800;
	min.s32 	%r803, %r799, %r802;
	st.shared.u32 	[%r14+8320], %r803;
	bar.sync 	0;
	ld.shared.u32 	%r804, [%r14];
	ld.shared.u32 	%r805, [%r22+156];
	ld.shared.u32 	%r806, [%r25+9984];
	add.s32 	%r807, %r806, %r805;
	min.s32 	%r808, %r804, %r807;
	st.shared.u32 	[%r14], %r808;
	ld.shared.u32 	%r809, [%r14+128];
	ld.shared.u32 	%r810, [%r22+156];
	ld.shared.u32 	%r811, [%r25+10112];
	add.s32 	%r812, %r811, %r810;
	min.s32 	%r813, %r809, %r812;
	st.shared.u32 	[%r14+128], %r813;
	ld.shared.u32 	%r814, [%r14+8192];
	ld.shared.u32 	%r815, [%r22+8348];
	ld.shared.u32 	%r816, [%r25+9984];
	add.s32 	%r817, %r816, %r815;
	min.s32 	%r818, %r814, %r817;
	st.shared.u32 	[%r14+8192], %r818;
	ld.shared.u32 	%r819, [%r14+8320];
	ld.shared.u32 	%r820, [%r22+8348];
	ld.shared.u32 	%r821, [%r25+10112];
	add.s32 	%r822, %r821, %r820;
	min.s32 	%r823, %r819, %r822;
	st.shared.u32 	[%r14+8320], %r823;
	bar.sync 	0;
	ld.shared.u32 	%r824, [%r14];
	ld.shared.u32 	%r825, [%r22+160];
	ld.shared.u32 	%r826, [%r25+10240];
	add.s32 	%r827, %r826, %r825;
	min.s32 	%r828, %r824, %r827;
	st.shared.u32 	[%r14], %r828;
	ld.shared.u32 	%r829, [%r14+128];
	ld.shared.u32 	%r830, [%r22+160];
	ld.shared.u32 	%r831, [%r25+10368];
	add.s32 	%r832, %r831, %r830;
	min.s32 	%r833, %r829, %r832;
	st.shared.u32 	[%r14+128], %r833;
	ld.shared.u32 	%r834, [%r14+8192];
	ld.shared.u32 	%r835, [%r22+8352];
	ld.shared.u32 	%r836, [%r25+10240];
	add.s32 	%r837, %r836, %r835;
	min.s32 	%r838, %r834, %r837;
	st.shared.u32 	[%r14+8192], %r838;
	ld.shared.u32 	%r839, [%r14+8320];
	ld.shared.u32 	%r840, [%r22+8352];
	ld.shared.u32 	%r841, [%r25+10368];
	add.s32 	%r842, %r841, %r840;
	min.s32 	%r843, %r839, %r842;
	st.shared.u32 	[%r14+8320], %r843;
	bar.sync 	0;
	ld.shared.u32 	%r844, [%r14];
	ld.shared.u32 	%r845, [%r22+164];
	ld.shared.u32 	%r846, [%r25+10496];
	add.s32 	%r847, %r846, %r845;
	min.s32 	%r848, %r844, %r847;
	st.shared.u32 	[%r14], %r848;
	ld.shared.u32 	%r849, [%r14+128];
	ld.shared.u32 	%r850, [%r22+164];
	ld.shared.u32 	%r851, [%r25+10624];
	add.s32 	%r852, %r851, %r850;
	min.s32 	%r853, %r849, %r852;
	st.shared.u32 	[%r14+128], %r853;
	ld.shared.u32 	%r854, [%r14+8192];
	ld.shared.u32 	%r855, [%r22+8356];
	ld.shared.u32 	%r856, [%r25+10496];
	add.s32 	%r857, %r856, %r855;
	min.s32 	%r858, %r854, %r857;
	st.shared.u32 	[%r14+8192], %r858;
	ld.shared.u32 	%r859, [%r14+8320];
	ld.shared.u32 	%r860, [%r22+8356];
	ld.shared.u32 	%r861, [%r25+10624];
	add.s32 	%r862, %r861, %r860;
	min.s32 	%r863, %r859, %r862;
	st.shared.u32 	[%r14+8320], %r863;
	bar.sync 	0;
	ld.shared.u32 	%r864, [%r14];
	ld.shared.u32 	%r865, [%r22+168];
	ld.shared.u32 	%r866, [%r25+10752];
	add.s32 	%r867, %r866, %r865;
	min.s32 	%r868, %r864, %r867;
	st.shared.u32 	[%r14], %r868;
	ld.shared.u32 	%r869, [%r14+128];
	ld.shared.u32 	%r870, [%r22+168];
	ld.shared.u32 	%r871, [%r25+10880];
	add.s32 	%r872, %r871, %r870;
	min.s32 	%r873, %r869, %r872;
	st.shared.u32 	[%r14+128], %r873;
	ld.shared.u32 	%r874, [%r14+8192];
	ld.shared.u32 	%r875, [%r22+8360];
	ld.shared.u32 	%r876, [%r25+10752];
	add.s32 	%r877, %r876, %r875;
	min.s32 	%r878, %r874, %r877;
	st.shared.u32 	[%r14+8192], %r878;
	ld.shared.u32 	%r879, [%r14+8320];
	ld.shared.u32 	%r880, [%r22+8360];
	ld.shared.u32 	%r881, [%r25+10880];
	add.s32 	%r882, %r881, %r880;
	min.s32 	%r883, %r879, %r882;
	st.shared.u32 	[%r14+8320], %r883;
	bar.sync 	0;
	ld.shared.u32 	%r884, [%r14];
	ld.shared.u32 	%r885, [%r22+172];
	ld.shared.u32 	%r886, [%r25+11008];
	add.s32 	%r887, %r886, %r885;
	min.s32 	%r888, %r884, %r887;
	st.shared.u32 	[%r14], %r888;
	ld.shared.u32 	%r889, [%r14+128];
	ld.shared.u32 	%r890, [%r22+172];
	ld.shared.u32 	%r891, [%r25+11136];
	add.s32 	%r892, %r891, %r890;
	min.s32 	%r893, %r889, %r892;
	st.shared.u32 	[%r14+128], %r893;
	ld.shared.u32 	%r894, [%r14+8192];
	ld.shared.u32 	%r895, [%r22+8364];
	ld.shared.u32 	%r896, [%r25+11008];
	add.s32 	%r897, %r896, %r895;
	min.s32 	%r898, %r894, %r897;
	st.shared.u32 	[%r14+8192], %r898;
	ld.shared.u32 	%r899, [%r14+8320];
	ld.shared.u32 	%r900, [%r22+8364];
	ld.shared.u32 	%r901, [%r25+11136];
	add.s32 	%r902, %r901, %r900;
	min.s32 	%r903, %r899, %r902;
	st.shared.u32 	[%r14+8320], %r903;
	bar.sync 	0;
	ld.shared.u32 	%r904, [%r14];
	ld.shared.u32 	%r905, [%r22+176];
	ld.shared.u32 	%r906, [%r25+11264];
	add.s32 	%r907, %r906, %r905;
	min.s32 	%r908, %r904, %r907;
	st.shared.u32 	[%r14], %r908;
	ld.shared.u32 	%r909, [%r14+128];
	ld.shared.u32 	%r910, [%r22+176];
	ld.shared.u32 	%r911, [%r25+11392];
	add.s32 	%r912, %r911, %r910;
	min.s32 	%r913, %r909, %r912;
	st.shared.u32 	[%r14+128], %r913;
	ld.shared.u32 	%r914, [%r14+8192];
	ld.shared.u32 	%r915, [%r22+8368];
	ld.shared.u32 	%r916, [%r25+11264];
	add.s32 	%r917, %r916, %r915;
	min.s32 	%r918, %r914, %r917;
	st.shared.u32 	[%r14+8192], %r918;
	ld.shared.u32 	%r919, [%r14+8320];
	ld.shared.u32 	%r920, [%r22+8368];
	ld.shared.u32 	%r921, [%r25+11392];
	add.s32 	%r922, %r921, %r920;
	min.s32 	%r923, %r919, %r922;
	st.shared.u32 	[%r14+8320], %r923;
	bar.sync 	0;
	ld.shared.u32 	%r924, [%r14];
	ld.shared.u32 	%r925, [%r22+180];
	ld.shared.u32 	%r926, [%r25+11520];
	add.s32 	%r927, %r926, %r925;
	min.s32 	%r928, %r924, %r927;
	st.shared.u32 	[%r14], %r928;
	ld.shared.u32 	%r929, [%r14+128];
	ld.shared.u32 	%r930, [%r22+180];
	ld.shared.u32 	%r931, [%r25+11648];
	add.s32 	%r932, %r931, %r930;
	min.s32 	%r933, %r929, %r932;
	st.shared.u32 	[%r14+128], %r933;
	ld.shared.u32 	%r934, [%r14+8192];
	ld.shared.u32 	%r935, [%r22+8372];
	ld.shared.u32 	%r936, [%r25+11520];
	add.s32 	%r937, %r936, %r935;
	min.s32 	%r938, %r934, %r937;
	st.shared.u32 	[%r14+8192], %r938;
	ld.shared.u32 	%r939, [%r14+8320];
	ld.shared.u32 	%r940, [%r22+8372];
	ld.shared.u32 	%r941, [%r25+11648];
	add.s32 	%r942, %r941, %r940;
	min.s32 	%r943, %r939, %r942;
	st.shared.u32 	[%r14+8320], %r943;
	bar.sync 	0;
	ld.shared.u32 	%r944, [%r14];
	ld.shared.u32 	%r945, [%r22+184];
	ld.shared.u32 	%r946, [%r25+11776];
	add.s32 	%r947, %r946, %r945;
	min.s32 	%r948, %r944, %r947;
	st.shared.u32 	[%r14], %r948;
	ld.shared.u32 	%r949, [%r14+128];
	ld.shared.u32 	%r950, [%r22+184];
	ld.shared.u32 	%r951, [%r25+11904];
	add.s32 	%r952, %r951, %r950;
	min.s32 	%r953, %r949, %r952;
	st.shared.u32 	[%r14+128], %r953;
	ld.shared.u32 	%r954, [%r14+8192];
	ld.shared.u32 	%r955, [%r22+8376];
	ld.shared.u32 	%r956, [%r25+11776];
	add.s32 	%r957, %r956, %r955;
	min.s32 	%r958, %r954, %r957;
	st.shared.u32 	[%r14+8192], %r958;
	ld.shared.u32 	%r959, [%r14+8320];
	ld.shared.u32 	%r960, [%r22+8376];
	ld.shared.u32 	%r961, [%r25+11904];
	add.s32 	%r962, %r961, %r960;
	min.s32 	%r963, %r959, %r962;
	st.shared.u32 	[%r14+8320], %r963;
	bar.sync 	0;
	ld.shared.u32 	%r964, [%r14];
	ld.shared.u32 	%r965, [%r22+188];
	ld.shared.u32 	%r966, [%r25+12032];
	add.s32 	%r967, %r966, %r965;
	min.s32 	%r968, %r964, %r967;
	st.shared.u32 	[%r14], %r968;
	ld.shared.u32 	%r969, [%r14+128];
	ld.shared.u32 	%r970, [%r22+188];
	ld.shared.u32 	%r971, [%r25+12160];
	add.s32 	%r972, %r971, %r970;
	min.s32 	%r973, %r969, %r972;
	st.shared.u32 	[%r14+128], %r973;
	ld.shared.u32 	%r974, [%r14+8192];
	ld.shared.u32 	%r975, [%r22+8380];
	ld.shared.u32 	%r976, [%r25+12032];
	add.s32 	%r977, %r976, %r975;
	min.s32 	%r978, %r974, %r977;
	st.shared.u32 	[%r14+8192], %r978;
	ld.shared.u32 	%r979, [%r14+8320];
	ld.shared.u32 	%r980, [%r22+8380];
	ld.shared.u32 	%r981, [%r25+12160];
	add.s32 	%r982, %r981, %r980;
	min.s32 	%r983, %r979, %r982;
	st.shared.u32 	[%r14+8320], %r983;
	bar.sync 	0;
	ld.shared.u32 	%r984, [%r14];
	ld.shared.u32 	%r985, [%r22+192];
	ld.shared.u32 	%r986, [%r25+12288];
	add.s32 	%r987, %r986, %r985;
	min.s32 	%r988, %r984, %r987;
	st.shared.u32 	[%r14], %r988;
	ld.shared.u32 	%r989, [%r14+128];
	ld.shared.u32 	%r990, [%r22+192];
	ld.shared.u32 	%r991, [%r25+12416];
	add.s32 	%r992, %r991, %r990;
	min.s32 	%r993, %r989, %r992;
	st.shared.u32 	[%r14+128], %r993;
	ld.shared.u32 	%r994, [%r14+8192];
	ld.shared.u32 	%r995, [%r22+8384];
	ld.shared.u32 	%r996, [%r25+12288];
	add.s32 	%r997, %r996, %r995;
	min.s32 	%r998, %r994, %r997;
	st.shared.u32 	[%r14+8192], %r998;
	ld.shared.u32 	%r999, [%r14+8320];
	ld.shared.u32 	%r1000, [%r22+8384];
	ld.shared.u32 	%r1001, [%r25+12416];
	add.s32 	%r1002, %r1001, %r1000;
	min.s32 	%r1003, %r999, %r1002;
	st.shared.u32 	[%r14+8320], %r1003;
	bar.sync 	0;
	ld.shared.u32 	%r1004, [%r14];
	ld.shared.u32 	%r1005, [%r22+196];
	ld.shared.u32 	%r1006, [%r25+12544];
	add.s32 	%r1007, %r1006, %r1005;
	min.s32 	%r1008, %r1004, %r1007;
	st.shared.u32 	[%r14], %r1008;
	ld.shared.u32 	%r1009, [%r14+128];
	ld.shared.u32 	%r1010, [%r22+196];
	ld.shared.u32 	%r1011, [%r25+12672];
	add.s32 	%r1012, %r1011, %r1010;
	min.s32 	%r1013, %r1009, %r1012;
	st.shared.u32 	[%r14+128], %r1013;
	ld.shared.u32 	%r1014, [%r14+8192];
	ld.shared.u32 	%r1015, [%r22+8388];
	ld.shared.u32 	%r1016, [%r25+12544];
	add.s32 	%r1017, %r1016, %r1015;
	min.s32 	%r1018, %r1014, %r1017;
	st.shared.u32 	[%r14+8192], %r1018;
	ld.shared.u32 	%r1019, [%r14+8320];
	ld.shared.u32 	%r1020, [%r22+8388];
	ld.shared.u32 	%r1021, [%r25+12672];
	add.s32 	%r1022, %r1021, %r1020;
	min.s32 	%r1023, %r1019, %r1022;
	st.shared.u32 	[%r14+8320], %r1023;
	bar.sync 	0;
	ld.shared.u32 	%r1024, [%r14];
	ld.shared.u32 	%r1025, [%r22+200];
	ld.shared.u32 	%r1026, [%r25+12800];
	add.s32 	%r1027, %r1026, %r1025;
	min.s32 	%r1028, %r1024, %r1027;
	st.shared.u32 	[%r14], %r1028;
	ld.shared.u32 	%r1029, [%r14+128];
	ld.shared.u32 	%r1030, [%r22+200];
	ld.shared.u32 	%r1031, [%r25+12928];
	add.s32 	%r1032, %r1031, %r1030;
	min.s32 	%r1033, %r1029, %r1032;
	st.shared.u32 	[%r14+128], %r1033;
	ld.shared.u32 	%r1034, [%r14+8192];
	ld.shared.u32 	%r1035, [%r22+8392];
	ld.shared.u32 	%r1036, [%r25+12800];
	add.s32 	%r1037, %r1036, %r1035;
	min.s32 	%r1038, %r1034, %r1037;
	st.shared.u32 	[%r14+8192], %r1038;
	ld.shared.u32 	%r1039, [%r14+8320];
	ld.shared.u32 	%r1040, [%r22+8392];
	ld.shared.u32 	%r1041, [%r25+12928];
	add.s32 	%r1042, %r1041, %r1040;
	min.s32 	%r1043, %r1039, %r1042;
	st.shared.u32 	[%r14+8320], %r1043;
	bar.sync 	0;
	ld.shared.u32 	%r1044, [%r14];
	ld.shared.u32 	%r1045, [%r22+204];
	ld.shared.u32 	%r1046, [%r25+13056];
	add.s32 	%r1047, %r1046, %r1045;
	min.s32 	%r1048, %r1044, %r1047;
	st.shared.u32 	[%r14], %r1048;
	ld.shared.u32 	%r1049, [%r14+128];
	ld.shared.u32 	%r1050, [%r22+204];
	ld.shared.u32 	%r1051, [%r25+13184];
	add.s32 	%r1052, %r1051, %r1050;
	min.s32 	%r1053, %r1049, %r1052;
	st.shared.u32 	[%r14+128], %r1053;
	ld.shared.u32 	%r1054, [%r14+8192];
	ld.shared.u32 	%r1055, [%r22+8396];
	ld.shared.u32 	%r1056, [%r25+13056];
	add.s32 	%r1057, %r1056, %r1055;
	min.s32 	%r1058, %r1054, %r1057;
	st.shared.u32 	[%r14+8192], %r1058;
	ld.shared.u32 	%r1059, [%r14+8320];
	ld.shared.u32 	%r1060, [%r22+8396];
	ld.shared.u32 	%r1061, [%r25+13184];
	add.s32 	%r1062, %r1061, %r1060;
	min.s32 	%r1063, %r1059, %r1062;
	st.shared.u32 	[%r14+8320], %r1063;
	bar.sync 	0;
	ld.shared.u32 	%r1064, [%r14];
	ld.shared.u32 	%r1065, [%r22+208];
	ld.shared.u32 	%r1066, [%r25+13312];
	add.s32 	%r1067, %r1066, %r1065;
	min.s32 	%r1068, %r1064, %r1067;
	st.shared.u32 	[%r14], %r1068;
	ld.shared.u32 	%r1069, [%r14+128];
	ld.shared.u32 	%r1070, [%r22+208];
	ld.shared.u32 	%r1071, [%r25+13440];
	add.s32 	%r1072, %r1071, %r1070;
	min.s32 	%r1073, %r1069, %r1072;
	st.shared.u32 	[%r14+128], %r1073;
	ld.shared.u32 	%r1074, [%r14+8192];
	ld.shared.u32 	%r1075, [%r22+8400];
	ld.shared.u32 	%r1076, [%r25+13312];
	add.s32 	%r1077, %r1076, %r1075;
	min.s32 	%r1078, %r1074, %r1077;
	st.shared.u32 	[%r14+8192], %r1078;
	ld.shared.u32 	%r1079, [%r14+8320];
	ld.shared.u32 	%r1080, [%r22+8400];
	ld.shared.u32 	%r1081, [%r25+13440];
	add.s32 	%r1082, %r1081, %r1080;
	min.s32 	%r1083, %r1079, %r1082;
	st.shared.u32 	[%r14+8320], %r1083;
	bar.sync 	0;
	ld.shared.u32 	%r1084, [%r14];
	ld.shared.u32 	%r1085, [%r22+212];
	ld.shared.u32 	%r1086, [%r25+13568];
	add.s32 	%r1087, %r1086, %r1085;
	min.s32 	%r1088, %r1084, %r1087;
	st.shared.u32 	[%r14], %r1088;
	ld.shared.u32 	%r1089, [%r14+128];
	ld.shared.u32 	%r1090, [%r22+212];
	ld.shared.u32 	%r1091, [%r25+13696];
	add.s32 	%r1092, %r1091, %r1090;
	min.s32 	%r1093, %r1089, %r1092;
	st.shared.u32 	[%r14+128], %r1093;
	ld.shared.u32 	%r1094, [%r14+8192];
	ld.shared.u32 	%r1095, [%r22+8404];
	ld.shared.u32 	%r1096, [%r25+13568];
	add.s32 	%r1097, %r1096, %r1095;
	min.s32 	%r1098, %r1094, %r1097;
	st.shared.u32 	[%r14+8192], %r1098;
	ld.shared.u32 	%r1099, [%r14+8320];
	ld.shared.u32 	%r1100, [%r22+8404];
	ld.shared.u32 	%r1101, [%r25+13696];
	add.s32 	%r1102, %r1101, %r1100;
	min.s32 	%r1103, %r1099, %r1102;
	st.shared.u32 	[%r14+8320], %r1103;
	bar.sync 	0;
	ld.shared.u32 	%r1104, [%r14];
	ld.shared.u32 	%r1105, [%r22+216];
	ld.shared.u32 	%r1106, [%r25+13824];
	add.s32 	%r1107, %r1106, %r1105;
	min.s32 	%r1108, %r1104, %r1107;
	st.shared.u32 	[%r14], %r1108;
	ld.shared.u32 	%r1109, [%r14+128];
	ld.shared.u32 	%r1110, [%r22+216];
	ld.shared.u32 	%r1111, [%r25+13952];
	add.s32 	%r1112, %r1111, %r1110;
	min.s32 	%r1113, %r1109, %r1112;
	st.shared.u32 	[%r14+128], %r1113;
	ld.shared.u32 	%r1114, [%r14+8192];
	ld.shared.u32 	%r1115, [%r22+8408];
	ld.shared.u32 	%r1116, [%r25+13824];
	add.s32 	%r1117, %r1116, %r1115;
	min.s32 	%r1118, %r1114, %r1117;
	st.shared.u32 	[%r14+8192], %r1118;
	ld.shared.u32 	%r1119, [%r14+8320];
	ld.shared.u32 	%r1120, [%r22+8408];
	ld.shared.u32 	%r1121, [%r25+13952];
	add.s32 	%r1122, %r1121, %r1120;
	min.s32 	%r1123, %r1119, %r1122;
	st.shared.u32 	[%r14+8320], %r1123;
	bar.sync 	0;
	ld.shared.u32 	%r1124, [%r14];
	ld.shared.u32 	%r1125, [%r22+220];
	ld.shared.u32 	%r1126, [%r25+14080];
	add.s32 	%r1127, %r1126, %r1125;
	min.s32 	%r1128, %r1124, %r1127;
	st.shared.u32 	[%r14], %r1128;
	ld.shared.u32 	%r1129, [%r14+128];
	ld.shared.u32 	%r1130, [%r22+220];
	ld.shared.u32 	%r1131, [%r25+14208];
	add.s32 	%r1132, %r1131, %r1130;
	min.s32 	%r1133, %r1129, %r1132;
	st.shared.u32 	[%r14+128], %r1133;
	ld.shared.u32 	%r1134, [%r14+8192];
	ld.shared.u32 	%r1135, [%r22+8412];
	ld.shared.u32 	%r1136, [%r25+14080];
	add.s32 	%r1137, %r1136, %r1135;
	min.s32 	%r1138, %r1134, %r1137;
	st.shared.u32 	[%r14+8192], %r1138;
	ld.shared.u32 	%r1139, [%r14+8320];
	ld.shared.u32 	%r1140, [%r22+8412];
	ld.shared.u32 	%r1141, [%r25+14208];
	add.s32 	%r1142, %r1141, %r1140;
	min.s32 	%r1143, %r1139, %r1142;
	st.shared.u32 	[%r14+8320], %r1143;
	bar.sync 	0;
	ld.shared.u32 	%r1144, [%r14];
	ld.shared.u32 	%r1145, [%r22+224];
	ld.shared.u32 	%r1146, [%r25+14336];
	add.s32 	%r1147, %r1146, %r1145;
	min.s32 	%r1148, %r1144, %r1147;
	st.shared.u32 	[%r14], %r1148;
	ld.shared.u32 	%r1149, [%r14+128];
	ld.shared.u32 	%r1150, [%r22+224];
	ld.shared.u32 	%r1151, [%r25+14464];
	add.s32 	%r1152, %r1151, %r1150;
	min.s32 	%r1153, %r1149, %r1152;
	st.shared.u32 	[%r14+128], %r1153;
	ld.shared.u32 	%r1154, [%r14+8192];
	ld.shared.u32 	%r1155, [%r22+8416];
	ld.shared.u32 	%r1156, [%r25+14336];
	add.s32 	%r1157, %r1156, %r1155;
	min.s32 	%r1158, %r1154, %r1157;
	st.shared.u32 	[%r14+8192], %r1158;
	ld.shared.u32 	%r1159, [%r14+8320];
	ld.shared.u32 	%r1160, [%r22+8416];
	ld.shared.u32 	%r1161, [%r25+14464];
	add.s32 	%r1162, %r1161, %r1160;
	min.s32 	%r1163, %r1159, %r1162;
	st.shared.u32 	[%r14+8320], %r1163;
	bar.sync 	0;
	ld.shared.u32 	%r1164, [%r14];
	ld.shared.u32 	%r1165, [%r22+228];
	ld.shared.u32 	%r1166, [%r25+14592];
	add.s32 	%r1167, %r1166, %r1165;
	min.s32 	%r1168, %r1164, %r1167;
	st.shared.u32 	[%r14], %r1168;
	ld.shared.u32 	%r1169, [%r14+128];
	ld.shared.u32 	%r1170, [%r22+228];
	ld.shared.u32 	%r1171, [%r25+14720];
	add.s32 	%r1172, %r1171, %r1170;
	min.s32 	%r1173, %r1169, %r1172;
	st.shared.u32 	[%r14+128], %r1173;
	ld.shared.u32 	%r1174, [%r14+8192];
	ld.shared.u32 	%r1175, [%r22+8420];
	ld.shared.u32 	%r1176, [%r25+14592];
	add.s32 	%r1177, %r1176, %r1175;
	min.s32 	%r1178, %r1174, %r1177;
	st.shared.u32 	[%r14+8192], %r1178;
	ld.shared.u32 	%r1179, [%r14+8320];
	ld.shared.u32 	%r1180, [%r22+8420];
	ld.shared.u32 	%r1181, [%r25+14720];
	add.s32 	%r1182, %r1181, %r1180;
	min.s32 	%r1183, %r1179, %r1182;
	st.shared.u32 	[%r14+8320], %r1183;
	bar.sync 	0;
	ld.shared.u32 	%r1184, [%r14];
	ld.shared.u32 	%r1185, [%r22+232];
	ld.shared.u32 	%r1186, [%r25+14848];
	add.s32 	%r1187, %r1186, %r1185;
	min.s32 	%r1188, %r1184, %r1187;
	st.shared.u32 	[%r14], %r1188;
	ld.shared.u32 	%r1189, [%r14+128];
	ld.shared.u32 	%r1190, [%r22+232];
	ld.shared.u32 	%r1191, [%r25+14976];
	add.s32 	%r1192, %r1191, %r1190;
	min.s32 	%r1193, %r1189, %r1192;
	st.shared.u32 	[%r14+128], %r1193;
	ld.shared.u32 	%r1194, [%r14+8192];
	ld.shared.u32 	%r1195, [%r22+8424];
	ld.shared.u32 	%r1196, [%r25+14848];
	add.s32 	%r1197, %r1196, %r1195;
	min.s32 	%r1198, %r1194, %r1197;
	st.shared.u32 	[%r14+8192], %r1198;
	ld.shared.u32 	%r1199, [%r14+8320];
	ld.shared.u32 	%r1200, [%r22+8424];
	ld.shared.u32 	%r1201, [%r25+14976];
	add.s32 	%r1202, %r1201, %r1200;
	min.s32 	%r1203, %r1199, %r1202;
	st.shared.u32 	[%r14+8320], %r1203;
	bar.sync 	0;
	ld.shared.u32 	%r1204, [%r14];
	ld.shared.u32 	%r1205, [%r22+236];
	ld.shared.u32 	%r1206, [%r25+15104];
	add.s32 	%r1207, %r1206, %r1205;
	min.s32 	%r1208, %r1204, %r1207;
	st.shared.u32 	[%r14], %r1208;
	ld.shared.u32 	%r1209, [%r14+128];
	ld.shared.u32 	%r1210, [%r22+236];
	ld.shared.u32 	%r1211, [%r25+15232];
	add.s32 	%r1212, %r1211, %r1210;
	min.s32 	%r1213, %r1209, %r1212;
	st.shared.u32 	[%r14+128], %r1213;
	ld.shared.u32 	%r1214, [%r14+8192];
	ld.shared.u32 	%r1215, [%r22+8428];
	ld.shared.u32 	%r1216, [%r25+15104];
	add.s32 	%r1217, %r1216, %r1215;
	min.s32 	%r1218, %r1214, %r1217;
	st.shared.u32 	[%r14+8192], %r1218;
	ld.shared.u32 	%r1219, [%r14+8320];
	ld.shared.u32 	%r1220, [%r22+8428];
	ld.shared.u32 	%r1221, [%r25+15232];
	add.s32 	%r1222, %r1221, %r1220;
	min.s32 	%r1223, %r1219, %r1222;
	st.shared.u32 	[%r14+8320], %r1223;
	bar.sync 	0;
	ld.shared.u32 	%r1224, [%r14];
	ld.shared.u32 	%r1225, [%r22+240];
	ld.shared.u32 	%r1226, [%r25+15360];
	add.s32 	%r1227, %r1226, %r1225;
	min.s32 	%r1228, %r1224, %r1227;
	st.shared.u32 	[%r14], %r1228;
	ld.shared.u32 	%r1229, [%r14+128];
	ld.shared.u32 	%r1230, [%r22+240];
	ld.shared.u32 	%r1231, [%r25+15488];
	add.s32 	%r1232, %r1231, %r1230;
	min.s32 	%r1233, %r1229, %r1232;
	st.shared.u32 	[%r14+128], %r1233;
	ld.shared.u32 	%r1234, [%r14+8192];
	ld.shared.u32 	%r1235, [%r22+8432];
	ld.shared.u32 	%r1236, [%r25+15360];
	add.s32 	%r1237, %r1236, %r1235;
	min.s32 	%r1238, %r1234, %r1237;
	st.shared.u32 	[%r14+8192], %r1238;
	ld.shared.u32 	%r1239, [%r14+8320];
	ld.shared.u32 	%r1240, [%r22+8432];
	ld.shared.u32 	%r1241, [%r25+15488];
	add.s32 	%r1242, %r1241, %r1240;
	min.s32 	%r1243, %r1239, %r1242;
	st.shared.u32 	[%r14+8320], %r1243;
	bar.sync 	0;
	ld.shared.u32 	%r1244, [%r14];
	ld.shared.u32 	%r1245, [%r22+244];
	ld.shared.u32 	%r1246, [%r25+15616];
	add.s32 	%r1247, %r1246, %r1245;
	min.s32 	%r1248, %r1244, %r1247;
	st.shared.u32 	[%r14], %r1248;
	ld.shared.u32 	%r1249, [%r14+128];
	ld.shared.u32 	%r1250, [%r22+244];
	ld.shared.u32 	%r1251, [%r25+15744];
	add.s32 	%r1252, %r1251, %r1250;
	min.s32 	%r1253, %r1249, %r1252;
	st.shared.u32 	[%r14+128], %r1253;
	ld.shared.u32 	%r1254, [%r14+8192];
	ld.shared.u32 	%r1255, [%r22+8436];
	ld.shared.u32 	%r1256, [%r25+15616];
	add.s32 	%r1257, %r1256, %r1255;
	min.s32 	%r1258, %r1254, %r1257;
	st.shared.u32 	[%r14+8192], %r1258;
	ld.shared.u32 	%r1259, [%r14+8320];
	ld.shared.u32 	%r1260, [%r22+8436];
	ld.shared.u32 	%r1261, [%r25+15744];
	add.s32 	%r1262, %r1261, %r1260;
	min.s32 	%r1263, %r1259, %r1262;
	st.shared.u32 	[%r14+8320], %r1263;
	bar.sync 	0;
	ld.shared.u32 	%r1264, [%r14];
	ld.shared.u32 	%r1265, [%r22+248];
	ld.shared.u32 	%r1266, [%r25+15872];
	add.s32 	%r1267, %r1266, %r1265;
	min.s32 	%r1268, %r1264, %r1267;
	st.shared.u32 	[%r14], %r1268;
	ld.shared.u32 	%r1269, [%r14+128];
	ld.shared.u32 	%r1270, [%r22+248];
	ld.shared.u32 	%r1271, [%r25+16000];
	add.s32 	%r1272, %r1271, %r1270;
	min.s32 	%r1273, %r1269, %r1272;
	st.shared.u32 	[%r14+128], %r1273;
	ld.shared.u32 	%r1274, [%r14+8192];
	ld.shared.u32 	%r1275, [%r22+8440];
	ld.shared.u32 	%r1276, [%r25+15872];
	add.s32 	%r1277, %r1276, %r1275;
	min.s32 	%r1278, %r1274, %r1277;
	st.shared.u32 	[%r14+8192], %r1278;
	ld.shared.u32 	%r1279, [%r14+8320];
	ld.shared.u32 	%r1280, [%r22+8440];
	ld.shared.u32 	%r1281, [%r25+16000];
	add.s32 	%r1282, %r1281, %r1280;
	min.s32 	%r1283, %r1279, %r1282;
	st.shared.u32 	[%r14+8320], %r1283;
	bar.sync 	0;
	ld.shared.u32 	%r1284, [%r14];
	ld.shared.u32 	%r1285, [%r22+252];
	ld.shared.u32 	%r1286, [%r25+16128];
	add.s32 	%r1287, %r1286, %r1285;
	min.s32 	%r1288, %r1284, %r1287;
	st.shared.u32 	[%r14], %r1288;
	ld.shared.u32 	%r1289, [%r14+128];
	ld.shared.u32 	%r1290, [%r22+252];
	ld.shared.u32 	%r1291, [%r25+16256];
	add.s32 	%r1292, %r1291, %r1290;
	min.s32 	%r1293, %r1289, %r1292;
	st.shared.u32 	[%r14+128], %r1293;
	ld.shared.u32 	%r1294, [%r14+8192];
	ld.shared.u32 	%r1295, [%r22+8444];
	ld.shared.u32 	%r1296, [%r25+16128];
	add.s32 	%r1297, %r1296, %r1295;
	min.s32 	%r1298, %r1294, %r1297;
	st.shared.u32 	[%r14+8192], %r1298;
	ld.shared.u32 	%r1299, [%r14+8320];
	ld.shared.u32 	%r1300, [%r22+8444];
	ld.shared.u32 	%r1301, [%r25+16256];
	add.s32 	%r1302, %r1301, %r1300;
	min.s32 	%r1303, %r1299, %r1302;
	st.shared.u32 	[%r14+8320], %r1303;
	st.global.u32 	[%rd4], %r1288;
	st.global.u32 	[%rd4+128], %r1293;
	st.global.u32 	[%rd6], %r1298;
	st.global.u32 	[%rd6+128], %r1303;
	ret;

}
	// .globl	_Z6phase2iPii
.visible .entry _Z6phase2iPii(
	.param .u32 _Z6phase2iPii_param_0,
	.param .u64 .ptr .align 1 _Z6phase2iPii_param_1,
	.param .u32 _Z6phase2iPii_param_2
)
{
	.reg .pred 	%p<3>;
	.reg .b32 	%r<818>;
	.reg .b64 	%rd<15>;

	ld.param.u32 	%r1, [_Z6phase2iPii_param_0];
	ld.param.u64 	%rd1, [_Z6phase2iPii_param_1];
	ld.param.u32 	%r2, [_Z6phase2iPii_param_2];
	cvta.to.global.u64 	%rd2, %rd1;
	mov.u32 	%r3, %ctaid.x;
	mov.u32 	%r4, %ctaid.y;
	mov.u32 	%r5, %tid.x;
	mov.u32 	%r6, %tid.y;
	shl.b32 	%r7, %r1, 6;
	setp.eq.s32 	%p1, %r3, 0;
	setp.ge.s32 	%p2, %r4, %r1;
	selp.u32 	%r8, 1, 0, %p2;
	add.s32 	%r9, %r4, %r8;
	selp.b32 	%r10, %r9, 0, %p1;
	mad.lo.s32 	%r11, %r1, %r3, %r10;
	shl.b32 	%r12, %r11, 6;
	selp.b32 	%r13, %r1, 0, %p1;
	mad.lo.s32 	%r14, %r9, %r3, %r13;
	shl.b32 	%r15, %r14, 6;
	add.s32 	%r16, %r12, %r6;
	mul.lo.s32 	%r17, %r16, %r2;
	add.s32 	%r18, %r15, %r5;
	add.s32 	%r19, %r17, %r18;
	mul.wide.s32 	%rd3, %r19, 4;
	add.s64 	%rd4, %rd2, %rd3;
	ld.global.u32 	%r20, [%rd4];
	ld.global.u32 	%r21, [%rd4+128];
	shl.b32 	%r22, %r2, 5;
	add.s32 	%r23, %r17, %r22;
	add.s32 	%r24, %r23, %r18;
	mul.wide.s32 	%rd5, %r24, 4;
	add.s64 	%rd6, %rd2, %rd5;
	ld.global.u32 	%r25, [%rd6];
	ld.global.u32 	%r26, [%rd6+128];
	add.s32 	%r27, %r7, %r5;
	add.s32 	%r28, %r17, %r27;
	mul.wide.s32 	%rd7, %r28, 4;
	add.s64 	%rd8, %rd2, %rd7;
	ld.global.u32 	%r29, [%rd8];
	shl.b32 	%r30, %r6, 6;
	add.s32 	%r31, %r30, %r5;
	shl.b32 	%r32, %r31, 2;
	mov.u32 	%r33, shared_Dist;
	add.s32 	%r34, %r33, %r32;
	st.shared.u32 	[%r34], %r29;
	ld.global.u32 	%r35, [%rd8+128];
	st.shared.u32 	[%r34+128], %r35;
	add.s32 	%r36, %r23, %r27;
	mul.wide.s32 	%rd9, %r36, 4;
	add.s64 	%rd10, %rd2, %rd9;
	ld.global.u32 	%r37, [%rd10];
	st.shared.u32 	[%r34+8192], %r37;
	ld.global.u32 	%r38, [%rd10+128];
	st.shared.u32 	[%r34+8320], %r38;
	add.s32 	%r39, %r7, %r6;
	mad.lo.s32 	%r40, %r39, %r2, %r18;
	mul.wide.s32 	%rd11, %r40, 4;
	add.s64 	%rd12, %rd2, %rd11;
	ld.global.u32 	%r41, [%rd12];
	st.shared.u32 	[%r34+16384], %r41;
	ld.global.u32 	%r42, [%rd12+128];
	st.shared.u32 	[%r34+16512], %r42;
	add.s32 	%r43, %r40, %r22;
	mul.wide.s32 	%rd13, %r43, 4;
	add.s64 	%rd14, %rd2, %rd13;
	ld.global.u32 	%r44, [%rd14];
	st.shared.u32 	[%r34+24576], %r44;
	ld.global.u32 	%r45, [%rd14+128];
	st.shared.u32 	[%r34+24704], %r45;
	bar.sync 	0;
	shl.b32 	%r46, %r6, 8;
	add.s32 	%r47, %r33, %r46;
	ld.shared.v4.u32 	{%r48, %r49, %r50, %r51}, [%r47];
	shl.b32 	%r52, %r5, 2;
	add.s32 	%r53, %r33, %r52;
	ld.shared.u32 	%r54, [%r53+16384];
	add.s32 	%r55, %r54, %r48;
	min.s32 	%r56, %r20, %r55;
	ld.shared.u32 	%r57, [%r53+16512];
	add.s32 	%r58, %r57, %r48;
	min.s32 	%r59, %r21, %r58;
	ld.shared.v4.u32 	{%r60, %r61, %r62, %r63}, [%r47+8192];
	add.s32 	%r64, %r54, %r60;
	min.s32 	%r65, %r25, %r64;
	add.s32 	%r66, %r57, %r60;
	min.s32 	%r67, %r26, %r66;
	ld.shared.u32 	%r68, [%r53+16640];
	add.s32 	%r69, %r68, %r49;
	min.s32 	%r70, %r56, %r69;
	ld.shared.u32 	%r71, [%r53+16768];
	add.s32 	%r72, %r71, %r49;
	min.s32 	%r73, %r59, %r72;
	add.s32 	%r74, %r68, %r61;
	min.s32 	%r75, %r65, %r74;
	add.s32 	%r76, %r71, %r61;
	min.s32 	%r77, %r67, %r76;
	ld.shared.u32 	%r78, [%r53+16896];
	add.s32 	%r79, %r78, %r50;
	min.s32 	%r80, %r70, %r79;
	ld.shared.u32 	%r81, [%r53+17024];
	add.s32 	%r82, %r81, %r50;
	min.s32 	%r83, %r73, %r82;
	add.s32 	%r84, %r78, %r62;
	min.s32 	%r85, %r75, %r84;
	add.s32 	%r86, %r81, %r62;
	min.s32 	%r87, %r77, %r86;
	ld.shared.u32 	%r88, [%r53+17152];
	add.s32 	%r89, %r88, %r51;
	min.s32 	%r90, %r80, %r89;
	ld.shared.u32 	%r91, [%r53+17280];
	add.s32 	%r92, %r91, %r51;
	min.s32 	%r93, %r83, %r92;
	add.s32 	%r94, %r88, %r63;
	min.s32 	%r95, %r85, %r94;
	add.s32 	%r96, %r91, %r63;
	min.s32 	%r97, %r87, %r96;
	ld.shared.v4.u32 	{%r98, %r99, %r100, %r101}, [%r47+16];
	ld.shared.u32 	%r102, [%r53+17408];
	add.s32 	%r103, %r102, %r98;
	min.s32 	%r104, %r90, %r103;
	ld.shared.u32 	%r105, [%r53+17536];
	add.s32 	%r106, %r105, %r98;
	min.s32 	%r107, %r93, %r106;
	ld.shared.v4.u32 	{%r108, %r109, %r110, %r111}, [%r47+8208];
	add.s32 	%r112, %r102, %r108;
	min.s32 	%r113, %r95, %r112;
	add.s32 	%r114, %r105, %r108;
	min.s32 	%r115, %r97, %r114;
	ld.shared.u32 	%r116, [%r53+17664];
	add.s32 	%r117, %r116, %r99;
	min.s32 	%r118, %r104, %r117;
	ld.shared.u32 	%r119, [%r53+17792];
	add.s32 	%r120, %r119, %r99;
	min.s32 	%r121, %r107, %r120;
	add.s32 	%r122, %r116, %r109;
	min.s32 	%r123, %r113, %r122;
	add.s32 	%r124, %r119, %r109;
	min.s32 	%r125, %r115, %r124;
	ld.shared.u32 	%r126, [%r53+17920];
	add.s32 	%r127, %r126, %r100;
	min.s32 	%r128, %r118, %r127;
	ld.shared.u32 	%r129, [%r53+18048];
	add.s32 	%r130, %r129, %r100;
	min.s32 	%r131, %r121, %r130;
	add.s32 	%r132, %r126, %r110;
	min.s32 	%r133, %r123, %r132;
	add.s32 	%r134, %r129, %r110;
	min.s32 	%r135, %r125, %r134;
	ld.shared.u32 	%r136, [%r53+18176];
	add.s32 	%r137, %r136, %r101;
	min.s32 	%r138, %r128, %r137;
	ld.shared.u32 	%r139, [%r53+18304];
	add.s32 	%r140, %r139, %r101;
	min.s32 	%r141, %r131, %r140;
	add.s32 	%r142, %r136, %r111;
	min.s32 	%r143, %r133, %r142;
	add.s32 	%r144, %r139, %r111;
	min.s32 	%r145, %r135, %r144;
	ld.shared.v4.u32 	{%r146, %r147, %r148, %r149}, [%r47+32];
	ld.shared.u32 	%r150, [%r53+18432];
	add.s32 	%r151, %r150, %r146;
	min.s32 	%r152, %r138, %r151;
	ld.shared.u32 	%r153, [%r53+18560];
	add.s32 	%r154, %r153, %r146;
	min.s32 	%r155, %r141, %r154;
	ld.shared.v4.u32 	{%r156, %r157, %r158, %r159}, [%r47+8224];
	add.s32 	%r160, %r150, %r156;
	min.s32 	%r161, %r143, %r160;
	add.s32 	%r162, %r153, %r156;
	min.s32 	%r163, %r145, %r162;
	ld.shared.u32 	%r164, [%r53+18688];
	add.s32 	%r165, %r164, %r147;
	min.s32 	%r166, %r152, %r165;
	ld.shared.u32 	%r167, [%r53+18816];
	add.s32 	%r168, %r167, %r147;
	min.s32 	%r169, %r155, %r168;
	add.s32 	%r170, %r164, %r157;
	min.s32 	%r171, %r161, %r170;
	add.s32 	%r172, %r167, %r157;
	min.s32 	%r173, %r163, %r172;
	ld.shared.u32 	%r174, [%r53+18944];
	add.s32 	%r175, %r174, %r148;
	min.s32 	%r176, %r166, %r175;
	ld.shared.u32 	%r177, [%r53+19072];
	add.s32 	%r178, %r177, %r148;
	min.s32 	%r179, %r169, %r178;
	add.s32 	%r180, %r174, %r158;
	min.s32 	%r181, %r171, %r180;
	add.s32 	%r182, %r177, %r158;
	min.s32 	%r183, %r173, %r182;
	ld.shared.u32 	%r184, [%r53+19200];
	add.s32 	%r185, %r184, %r149;
	min.s32 	%r186, %r176, %r185;
	ld.shared.u32 	%r187, [%r53+19328];
	add.s32 	%r188, %r187, %r149;
	min.s32 	%r189, %r179, %r188;
	add.s32 	%r190, %r184, %r159;
	min.s32 	%r191, %r181, %r190;
	add.s32 	%r192, %r187, %r159;
	min.s32 	%r193, %r183, %r192;
	ld.shared.v4.u32 	{%r194, %r195, %r196, %r197}, [%r47+48];
	ld.shared.u32 	%r198, [%r53+19456];
	add.s32 	%r199, %r198, %r194;
	min.s32 	%r200, %r186, %r199;
	ld.shared.u32 	%r201, [%r53+19584];
	add.s32 	%r202, %r201, %r194;
	min.s32 	%r203, %r189, %r202;
	ld.shared.v4.u32 	{%r204, %r205, %r206, %r207}, [%r47+8240];
	add.s32 	%r208, %r198, %r204;
	min.s32 	%r209, %r191, %r208;
	add.s32 	%r210, %r201, %r204;
	min.s32 	%r211, %r193, %r210;
	ld.shared.u32 	%r212, [%r53+19712];
	add.s32 	%r213, %r212, %r195;
	min.s32 	%r214, %r200, %r213;
	ld.shared.u32 	%r215, [%r53+19840];
	add.s32 	%r216, %r215, %r195;
	min.s32 	%r217, %r203, %r216;
	add.s32 	%r218, %r212, %r205;
	min.s32 	%r219, %r209, %r218;
	add.s32 	%r220, %r215, %r205;
	min.s32 	%r221, %r211, %r220;
	ld.shared.u32 	%r222, [%r53+19968];
	add.s32 	%r223, %r222, %r196;
	min.s32 	%r224, %r214, %r223;
	ld.shared.u32 	%r225, [%r53+20096];
	add.s32 	%r226, %r225, %r196;
	min.s32 	%r227, %r217, %r226;
	add.s32 	%r228, %r222, %r206;
	min.s32 	%r229, %r219, %r228;
	add.s32 	%r230, %r225, %r206;
	min.s32 	%r231, %r221, %r230;
	ld.shared.u32 	%r232, [%r53+20224];
	add.s32 	%r233, %r232, %r197;
	min.s32 	%r234, %r224, %r233;
	ld.shared.u32 	%r235, [%r53+20352];
	add.s32 	%r236, %r235, %r197;
	min.s32 	%r237, %r227, %r236;
	add.s32 	%r238, %r232, %r207;
	min.s32 	%r239, %r229, %r238;
	add.s32 	%r240, %r235, %r207;
	min.s32 	%r241, %r231, %r240;
	ld.shared.v4.u32 	{%r242, %r243, %r244, %r245}, [%r47+64];
	ld.shared.u32 	%r246, [%r53+20480];
	add.s32 	%r247, %r246, %r242;
	min.s32 	%r248, %r234, %r247;
	ld.shared.u32 	%r249, [%r53+20608];
	add.s32 	%r250, %r249, %r242;
	min.s32 	%r251, %r237, %r250;
	ld.shared.v4.u32 	{%r252, %r253, %r254, %r255}, [%r47+8256];
	add.s32 	%r256, %r246, %r252;
	min.s32 	%r257, %r239, %r256;
	add.s32 	%r258, %r249, %r252;
	min.s32 	%r259, %r241, %r258;
	ld.shared.u32 	%r260, [%r53+20736];
	add.s32 	%r261, %r260, %r243;
	min.s32 	%r262, %r248, %r261;
	ld.shared.u32 	%r263, [%r53+20864];
	add.s32 	%r264, %r263, %r243;
	min.s32 	%r265, %r251, %r264;
	add.s32 	%r266, %r260, %r253;
	min.s32 	%r267, %r257, %r266;
	add.s32 	%r268, %r263, %r253;
	min.s32 	%r269, %r259, %r268;
	ld.shared.u32 	%r270, [%r53+20992];
	add.s32 	%r271, %r270, %r244;
	min.s32 	%r272, %r262, %r271;
	ld.shared.u32 	%r273, [%r53+21120];
	add.s32 	%r274, %r273, %r244;
	min.s32 	%r275, %r265, %r274;
	add.s32 	%r276, %r270, %r254;
	min.s32 	%r277, %r267, %r276;
	add.s32 	%r278, %r273, %r254;
	min.s32 	%r279, %r269, %r278;
	ld.shared.u32 	%r280, [%r53+21248];
	add.s32 	%r281, %r280, %r245;
	min.s32 	%r282, %r272, %r281;
	ld.shared.u32 	%r283, [%r53+21376];
	add.s32 	%r284, %r283, %r245;
	min.s32 	%r285, %r275, %r284;
	add.s32 	%r286, %r280, %r255;
	min.s32 	%r287, %r277, %r286;
	add.s32 	%r288, %r283, %r255;
	min.s32 	%r289, %r279, %r288;
	ld.shared.v4.u32 	{%r290, %r291, %r292, %r293}, [%r47+80];
	ld.shared.u32 	%r294, [%r53+21504];
	add.s32 	%r295, %r294, %r290;
	min.s32 	%r296, %r282, %r295;
	ld.shared.u32 	%r297, [%r53+21632];
	add.s32 	%r298, %r297, %r290;
	min.s32 	%r299, %r285, %r298;
	ld.shared.v4.u32 	{%r300, %r301, %r302, %r303}, [%r47+8272];
	add.s32 	%r304, %r294, %r300;
	min.s32 	%r305, %r287, %r304;
	add.s32 	%r306, %r297, %r300;
	min.s32 	%r307, %r289, %r306;
	ld.shared.u32 	%r308, [%r53+21760];
	add.s32 	%r309, %r308, %r291;
	min.s32 	%r310, %r296, %r309;
	ld.shared.u32 	%r311, [%r53+21888];
	add.s32 	%r312, %r311, %r291;
	min.s32 	%r313, %r299, %r312;
	add.s32 	%r314, %r308, %r301;
	min.s32 	%r315, %r305, %r314;
	add.s32 	%r316, %r311, %r301;
	min.s32 	%r317, %r307, %r316;
	ld.shared.u32 	%r318, [%r53+22016];
	add.s32 	%r319, %r318, %r292;
	min.s32 	%r320, %r310, %r319;
	ld.shared.u32 	%r321, [%r53+22144];
	add.s32 	%r322, %r321, %r292;
	min.s32 	%r323, %r313, %r322;
	add.s32 	%r324, %r318, %r302;
	min.s32 	%r325, %r315, %r324;
	add.s32 	%r326, %r321, %r302;
	min.s32 	%r327, %r317, %r326;
	ld.shared.u32 	%r328, [%r53+22272];
	add.s32 	%r329, %r328, %r293;
	min.s32 	%r330, %r320, %r329;
	ld.shared.u32 	%r331, [%r53+22400];
	add.s32 	%r332, %r331, %r293;
	min.s32 	%r333, %r323, %r332;
	add.s32 	%r334, %r328, %r303;
	min.s32 	%r335, %r325, %r334;
	add.s32 	%r336, %r331, %r303;
	min.s32 	%r337, %r327, %r336;
	ld.shared.v4.u32 	{%r338, %r339, %r340, %r341}, [%r47+96];
	ld.shared.u32 	%r342, [%r53+22528];
	add.s32 	%r343, %r342, %r338;
	min.s32 	%r344, %r330, %r343;
	ld.shared.u32 	%r345, [%r53+22656];
	add.s32 	%r346, %r345, %r338;
	min.s32 	%r347, %r333, %r346;
	ld.shared.v4.u32 	{%r348, %r349, %r350, %r351}, [%r47+8288];
	add.s32 	%r352, %r342, %r348;
	min.s32 	%r353, %r335, %r352;
	add.s32 	%r354, %r345, %r348;
	min.s32 	%r355, %r337, %r354;
	ld.shared.u32 	%r356, [%r53+22784];
	add.s32 	%r357, %r356, %r339;
	min.s32 	%r358, %r344, %r357;
	ld.shared.u32 	%r359, [%r53+22912];
	add.s32 	%r360, %r359, %r339;
	min.s32 	%r361, %r347, %r360;
	add.s32 	%r362, %r356, %r349;
	min.s32 	%r363, %r353, %r362;
	add.s32 	%r364, %r359, %r349;
	min.s32 	%r365, %r355, %r364;
	ld.shared.u32 	%r366, [%r53+23040];
	add.s32 	%r367, %r366, %r340;
	min.s32 	%r368, %r358, %r367;
	ld.shared.u32 	%r369, [%r53+23168];
	add.s32 	%r370, %r369, %r340;
	min.s32 	%r371, %r361, %r370;
	add.s32 	%r372, %r366, %r350;
	min.s32 	%r373, %r363, %r372;
	add.s32 	%r374, %r369, %r350;
	min.s32 	%r375, %r365, %r374;
	ld.shared.u32 	%r376, [%r53+23296];
	add.s32 	%r377, %r376, %r341;
	min.s32 	%r378, %r368, %r377;
	ld.shared.u32 	%r379, [%r53+23424];
	add.s32 	%r380, %r379, %r341;
	min.s32 	%r381, %r371, %r380;
	add.s32 	%r382, %r376, %r351;
	min.s32 	%r383, %r373, %r382;
	add.s32 	%r384, %r379, %r351;
	min.s32 	%r385, %r375, %r384;
	ld.shared.v4.u32 	{%r386, %r387, %r388, %r389}, [%r47+112];
	ld.shared.u32 	%r390, [%r53+23552];
	add.s32 	%r391, %r390, %r386;
	min.s32 	%r392, %r378, %r391;
	ld.shared.u32 	%r393, [%r53+23680];
	add.s32 	%r394, %r393, %r386;
	min.s32 	%r395, %r381, %r394;
	ld.shared.v4.u32 	{%r396, %r397, %r398, %r399}, [%r47+8304];
	add.s32 	%r400, %r390, %r396;
	min.s32 	%r401, %r383, %r400;
	add.s32 	%r402, %r393, %r396;
	min.s32 	%r403, %r385, %r402;
	ld.shared.u32 	%r404, [%r53+23808];
	add.s32 	%r405, %r404, %r387;
	min.s32 	%r406, %r392, %r405;
	ld.shared.u32 	%r407, [%r53+23936];
	add.s32 	%r408, %r407, %r387;
	min.s32 	%r409, %r395, %r408;
	add.s32 	%r410, %r404, %r397;
	min.s32 	%r411, %r401, %r410;
	add.s32 	%r412, %r407, %r397;
	min.s32 	%r413, %r403, %r412;
	ld.shared.u32 	%r414, [%r53+24064];
	add.s32 	%r415, %r414, %r388;
	min.s32 	%r416, %r406, %r415;
	ld.shared.u32 	%r417, [%r53+24192];
	add.s32 	%r418, %r417, %r388;
	min.s32 	%r419, %r409, %r418;
	add.s32 	%r420, %r414, %r398;
	min.s32 	%r421, %r411, %r420;
	add.s32 	%r422, %r417, %r398;
	min.s32 	%r423, %r413, %r422;
	ld.shared.u32 	%r424, [%r53+24320];
	add.s32 	%r425, %r424, %r389;
	min.s32 	%r426, %r416, %r425;
	ld.shared.u32 	%r427, [%r53+24448];
	add.s32 	%r428, %r427, %r389;
	min.s32 	%r429, %r419, %r428;
	add.s32 	%r430, %r424, %r399;
	min.s32 	%r431, %r421, %r430;
	add.s32 	%r432, %r427, %r399;
	min.s32 	%r433, %r423, %r432;
	ld.shared.v4.u32 	{%r434, %r435, %r436, %r437}, [%r47+128];
	ld.shared.u32 	%r438, [%r53+24576];
	add.s32 	%r439, %r438, %r434;
	min.s32 	%r440, %r426, %r439;
	ld.shared.u32 	%r441, [%r53+24704];
	add.s32 	%r442, %r441, %r434;
	min.s32 	%r443, %r429, %r442;
	ld.shared.v4.u32 	{%r444, %r445, %r446, %r447}, [%r47+8320];
	add.s32 	%r448, %r438, %r444;
	min.s32 	%r449, %r431, %r448;
	add.s32 	%r450, %r441, %r444;
	min.s32 	%r451, %r433, %r450;
	ld.shared.u32 	%r452, [%r53+24832];
	add.s32 	%r453, %r452, %r435;
	min.s32 	%r454, %r440, %r453;
	ld.shared.u32 	%r455, [%r53+24960];
	add.s32 	%r456, %r455, %r435;
	min.s32 	%r457, %r443, %r456;
	add.s32 	%r458, %r452, %r445;
	min.s32 	%r459, %r449, %r458;
	add.s32 	%r460, %r455, %r445;
	min.s32 	%r461, %r451, %r460;
	ld.shared.u32 	%r462, [%r53+25088];
	add.s32 	%r463, %r462, %r436;
	min.s32 	%r464, %r454, %r463;
	ld.shared.u32 	%r465, [%r53+25216];
	add.s32 	%r466, %r465, %r436;
	min.s32 	%r467, %r457, %r466;
	add.s32 	%r468, %r462, %r446;
	min.s32 	%r469, %r459, %r468;
	add.s32 	%r470, %r465, %r446;
	min.s32 	%r471, %r461, %r470;
	ld.shared.u32 	%r472, [%r53+25344];
	add.s32 	%r473, %r472, %r437;
	min.s32 	%r474, %r464, %r473;
	ld.shared.u32 	%r475, [%r53+25472];
	add.s32 	%r476, %r475, %r437;
	min.s32 	%r477, %r467, %r476;
	add.s32 	%r478, %r472, %r447;
	min.s32 	%r479, %r469, %r478;
	add.s32 	%r480, %r475, %r447;
	min.s32 	%r481, %r471, %r480;
	ld.shared.v4.u32 	{%r482, %r483, %r484, %r485}, [%r47+144];
	ld.shared.u32 	%r486, [%r53+25600];
	add.s32 	%r487, %r486, %r482;
	min.s32 	%r488, %r474, %r487;
	ld.shared.u32 	%r489, [%r53+25728];
	add.s32 	%r490, %r489, %r482;
	min.s32 	%r491, %r477, %r490;
	ld.shared.v4.u32 	{%r492, %r493, %r494, %r495}, [%r47+8336];
	add.s32 	%r496, %r486, %r492;
	min.s32 	%r497, %r479, %r496;
	add.s32 	%r498, %r489, %r492;
	min.s32 	%r499, %r481, %r498;
	ld.shared.u32 	%r500, [%r53+25856];
	add.s32 	%r501, %r500, %r483;
	min.s32 	%r502, %r488, %r501;
	ld.shared.u32 	%r503, [%r53+25984];
	add.s32 	%r504, %r503, %r483;
	min.s32 	%r505, %r491, %r504;
	add.s32 	%r506, %r500, %r493;
	min.s32 	%r507, %r497, %r506;
	add.s32 	%r508, %r503, %r493;
	min.s32 	%r509, %r499, %r508;
	ld.shared.u32 	%r510, [%r53+26112];
	add.s32 	%r511, %r510, %r484;
	min.s32 	%r512, %r502, %r511;
	ld.shared.u32 	%r513, [%r53+26240];
	add.s32 	%r514, %r513, %r484;
	min.s32 	%r515, %r505, %r514;
	add.s32 	%r516, %r510, %r494;
	min.s32 	%r517, %r507, %r516;
	add.s32 	%r518, %r513, %r494;
	min.s32 	%r519, %r509, %r518;
	ld.shared.u32 	%r520, [%r53+26368];
	add.s32 	%r521, %r520, %r485;
	min.s32 	%r522, %r512, %r521;
	ld.shared.u32 	%r523, [%r53+26496];
	add.s32 	%r524, %r523, %r485;
	min.s32 	%r525, %r515, %r524;
	add.s32 	%r526, %r520, %r495;
	min.s32 	%r527, %r517, %r526;
	add.s32 	%r528, %r523, %r495;
	min.s32 	%r529, %r519, %r528;
	ld.shared.v4.u32 	{%r530, %r531, %r532, %r533}, [%r47+160];
	ld.shared.u32 	%r534, [%r53+26624];
	add.s32 	%r535, %r534, %r530;
	min.s32 	%r536, %r522, %r535;
	ld.shared.u32 	%r537, [%r53+26752];
	add.s32 	%r538, %r537, %r530;
	min.s32 	%r539, %r525, %r538;
	ld.shared.v4.u32 	{%r540, %r541, %r542, %r543}, [%r47+8352];
	add.s32 	%r544, %r534, %r540;
	min.s32 	%r545, %r527, %r544;
	add.s32 	%r546, %r537, %r540;
	min.s32 	%r547, %r529, %r546;
	ld.shared.u32 	%r548, [%r53+26880];
	add.s32 	%r549, %r548, %r531;
	min.s32 	%r550, %r536, %r549;
	ld.shared.u32 	%r551, [%r53+27008];
	add.s32 	%r552, %r551, %r531;
	min.s32 	%r553, %r539, %r552;
	add.s32 	%r554, %r548, %r541;
	min.s32 	%r555, %r545, %r554;
	add.s32 	%r556, %r551, %r541;
	min.s32 	%r557, %r547, %r556;
	ld.shared.u32 	%r558, [%r53+27136];
	add.s32 	%r559, %r558, %r532;
	min.s32 	%r560, %r550, %r559;
	ld.shared.u32 	%r561, [%r53+27264];
	add.s32 	%r562, %r561, %r532;
	min.s32 	%r563, %r553, %r562;
	add.s32 	%r564, %r558, %r542;
	min.s32 	%r565, %r555, %r564;
	add.s32 	%r566, %r561, %r542;
	min.s32 	%r567, %r557, %r566;
	ld.shared.u32 	%r568, [%r53+27392];
	add.s32 	%r569, %r568, %r533;
	min.s32 	%r570, %r560, %r569;
	ld.shared.u32 	%r571, [%r53+27520];
	add.s32 	%r572, %r571, %r533;
	min.s32 	%r573, %r563, %r572;
	add.s32 	%r574, %r568, %r543;
	min.s32 	%r575, %r565, %r574;
	add.s32 	%r576, %r571, %r543;
	min.s32 	%r577, %r567, %r576;
	ld.shared.v4.u32 	{%r578, %r579, %r580, %r581}, [%r47+176];
	ld.shared.u32 	%r582, [%r53+27648];
	add.s32 	%r583, %r582, %r578;
	min.s32 	%r584, %r570, %r583;
	ld.shared.u32 	%r585, [%r53+27776];
	add.s32 	%r586, %r585, %r578;
	min.s32 	%r587, %r573, %r586;
	ld.shared.v4.u32 	{%r588, %r589, %r590, %r591}, [%r47+8368];
	add.s32 	%r592, %r582, %r588;
	min.s32 	%r593, %r575, %r592;
	add.s32 	%r594, %r585, %r588;
	min.s32 	%r595, %r577, %r594;
	ld.shared.u32 	%r596, [%r53+27904];
	add.s32 	%r597, %r596, %r579;
	min.s32 	%r598, %r584, %r597;
	ld.shared.u32 	%r599, [%r53+28032];
	add.s32 	%r600, %r599, %r579;
	min.s32 	%r601, %r587, %r600;
	add.s32 	%r602, %r596, %r589;
	min.s32 	%r603, %r593, %r602;
	add.s32 	%r604, %r599, %r589;
	min.s32 	%r605, %r595, %r604;
	ld.shared.u32 	%r606, [%r53+28160];
	add.s32 	%r607, %r606, %r580;
	min.s32 	%r608, %r598, %r607;
	ld.shared.u32 	%r609, [%r53+28288];
	add.s32 	%r610, %r609, %r580;
	min.s32 	%r611, %r601, %r610;
	add.s32 	%r612, %r606, %r590;
	min.s32 	%r613, %r603, %r612;
	add.s32 	%r614, %r609, %r590;
	min.s32 	%r615, %r605, %r614;
	ld.shared.u32 	%r616, [%r53+28416];
	add.s32 	%r617, %r616, %r581;
	min.s32 	%r618, %r608, %r617;
	ld.shared.u32 	%r619, [%r53+28544];
	add.s32 	%r620, %r619, %r581;
	min.s32 	%r621, %r611, %r620;
	add.s32 	%r622, %r616, %r591;
	min.s32 	%r623, %r613, %r622;
	add.s32 	%r624, %r619, %r591;
	min.s32 	%r625, %r615, %r624;
	ld.shared.v4.u32 	{%r626, %r627, %r628, %r629}, [%r47+192];
	ld.shared.u32 	%r630, [%r53+28672];
	add.s32 	%r631, %r630, %r626;
	min.s32 	%r632, %r618, %r631;
	ld.shared.u32 	%r633, [%r53+28800];
	add.s32 	%r634, %r633, %r626;
	min.s32 	%r635, %r621, %r634;
	ld.shared.v4.u32 	{%r636, %r637, %r638, %r639}, [%r47+8384];
	add.s32 	%r640, %r630, %r636;
	min.s32 	%r641, %r623, %r640;
	add.s32 	%r642, %r633, %r636;
	min.s32 	%r643, %r625, %r642;
	ld.shared.u32 	%r644, [%r53+28928];
	add.s32 	%r645, %r644, %r627;
	min.s32 	%r646, %r632, %r645;
	ld.shared.u32 	%r647, [%r53+29056];
	add.s32 	%r648, %r647, %r627;
	min.s32 	%r649, %r635, %r648;
	add.s32 	%r650, %r644, %r637;
	min.s32 	%r651, %r641, %r650;
	add.s32 	%r652, %r647, %r637;
	min.s32 	%r653, %r643, %r652;
	ld.shared.u32 	%r654, [%r53+29184];
	add.s32 	%r655, %r654, %r628;
	min.s32 	%r656, %r646, %r655;
	ld.shared.u32 	%r657, [%r53+29312];
	add.s32 	%r658, %r657, %r628;
	min.s32 	%r659, %r649, %r658;
	add.s32 	%r660, %r654, %r638;
	min.s32 	%r661, %r651, %r660;
	add.s32 	%r662, %r657, %r638;
	min.s32 	%r663, %r653, %r662;
	ld.shared.u32 	%r664, [%r53+29440];
	add.s32 	%r665, %r664, %r629;
	min.s32 	%r666, %r656, %r665;
	ld.shared.u32 	%r667, [%r53+29568];
	add.s32 	%r668, %r667, %r629;
	min.s32 	%r669, %r659, %r668;
	add.s32 	%r670, %r664, %r639;
	min.s32 	%r671, %r661, %r670;
	add.s32 	%r672, %r667, %r639;
	min.s32 	%r673, %r663, %r672;
	ld.shared.v4.u32 	{%r674, %r675, %r676, %r677}, [%r47+208];
	ld.shared.u32 	%r678, [%r53+29696];
	add.s32 	%r679, %r678, %r674;
	min.s32 	%r680, %r666, %r679;
	ld.shared.u32 	%r681, [%r53+29824];
	add.s32 	%r682, %r681, %r674;
	min.s32 	%r683, %r669, %r682;
	ld.shared.v4.u32 	{%r684, %r685, %r686, %r687}, [%r47+8400];
	add.s32 	%r688, %r678, %r684;
	min.s32 	%r689, %r671, %r688;
	add.s32 	%r690, %r681, %r684;
	min.s32 	%r691, %r673, %r690;
	ld.shared.u32 	%r692, [%r53+29952];
	add.s32 	%r693, %r692, %r675;
	min.s32 	%r694, %r680, %r693;
	ld.shared.u32 	%r695, [%r53+30080];
	add.s32 	%r696, %r695, %r675;
	min.s32 	%r697, %r683, %r696;
	add.s32 	%r698, %r692, %r685;
	min.s32 	%r699, %r689, %r698;
	add.s32 	%r700, %r695, %r685;
	min.s32 	%r701, %r691, %r700;
	ld.shared.u32 	%r702, [%r53+30208];
	add.s32 	%r703, %r702, %r676;
	min.s32 	%r704, %r694, %r703;
	ld.shared.u32 	%r705, [%r53+30336];
	add.s32 	%r706, %r705, %r676;
	min.s32 	%r707, %r697, %r706;
	add.s32 	%r708, %r702, %r686;
	min.s32 	%r709, %r699, %r708;
	add.s32 	%r710, %r705, %r686;
	min.s32 	%r711, %r701, %r710;
	ld.shared.u32 	%r712, [%r53+30464];
	add.s32 	%r713, %r712, %r677;
	min.s32 	%r714, %r704, %r713;
	ld.shared.u32 	%r715, [%r53+30592];
	add.s32 	%r716, %r715, %r677;
	min.s32 	%r717, %r707, %r716;
	add.s32 	%r718, %r712, %r687;
	min.s32 	%r719, %r709, %r718;
	add.s32 	%r720, %r715, %r687;
	min.s32 	%r721, %r711, %r720;
	ld.shared.v4.u32 	{%r722, %r723, %r724, %r725}, [%r47+224];
	ld.shared.u32 	%r726, [%r53+30720];
	add.s32 	%r727, %r726, %r722;
	min.s32 	%r728, %r714, %r727;
	ld.shared.u32 	%r729, [%r53+30848];
	add.s32 	%r730, %r729, %r722;
	min.s32 	%r731, %r717, %r730;
	ld.shared.v4.u32 	{%r732, %r733, %r734, %r735}, [%r47+8416];
	add.s32 	%r736, %r726, %r732;
	min.s32 	%r737, %r719, %r736;
	add.s32 	%r738, %r729, %r732;
	min.s32 	%r739, %r721, %r738;
	ld.shared.u32 	%r740, [%r53+30976];
	add.s32 	%r741, %r740, %r723;
	min.s32 	%r742, %r728, %r741;
	ld.shared.u32 	%r743, [%r53+31104];
	add.s32 	%r744, %r743, %r723;
	min.s32 	%r745, %r731, %r744;
	add.s32 	%r746, %r740, %r733;
	min.s32 	%r747, %r737, %r746;
	add.s32 	%r748, %r743, %r733;
	min.s32 	%r749, %r739, %r748;
	ld.shared.u32 	%r750, [%r53+31232];
	add.s32 	%r751, %r750, %r724;
	min.s32 	%r752, %r742, %r751;
	ld.shared.u32 	%r753, [%r53+31360];
	add.s32 	%r754, %r753, %r724;
	min.s32 	%r755, %r745, %r754;
	add.s32 	%r756, %r750, %r734;
	min.s32 	%r757, %r747, %r756;
	add.s32 	%r758, %r753, %r734;
	min.s32 	%r759, %r749, %r758;
	ld.shared.u32 	%r760, [%r53+31488];
	add.s32 	%r761, %r760, %r725;
	min.s32 	%r762, %r752, %r761;
	ld.shared.u32 	%r763, [%r53+31616];
	add.s32 	%r764, %r763, %r725;
	min.s32 	%r765, %r755, %r764;
	add.s32 	%r766, %r760, %r735;
	min.s32 	%r767, %r757, %r766;
	add.s32 	%r768, %r763, %r735;
	min.s32 	%r769, %r759, %r768;
	ld.shared.v4.u32 	{%r770, %r771, %r772, %r773}, [%r47+240];
	ld.shared.u32 	%r774, [%r53+31744];
	add.s32 	%r775, %r774, %r770;
	min.s32 	%r776, %r762, %r775;
	ld.shared.u32 	%r777, [%r53+31872];
	add.s32 	%r778, %r777, %r770;
	min.s32 	%r779, %r765, %r778;
	ld.shared.v4.u32 	{%r780, %r781, %r782, %r783}, [%r47+8432];
	add.s32 	%r784, %r774, %r780;
	min.s32 	%r785, %r767, %r784;
	add.s32 	%r786, %r777, %r780;
	min.s32 	%r787, %r769, %r786;
	ld.shared.u32 	%r788, [%r53+32000];
	add.s32 	%r789, %r788, %r771;
	min.s32 	%r790, %r776, %r789;
	ld.shared.u32 	%r791, [%r53+32128];
	add.s32 	%r792, %r791, %r771;
	min.s32 	%r793, %r779, %r792;
	add.s32 	%r794, %r788, %r781;
	min.s32 	%r795, %r785, %r794;
	add.s32 	%r796, %r791, %r781;
	min.s32 	%r797, %r787, %r796;
	ld.shared.u32 	%r798, [%r53+32256];
	add.s32 	%r799, %r798, %r772;
	min.s32 	%r800, %r790, %r799;
	ld.shared.u32 	%r801, [%r53+32384];
	add.s32 	%r802, %r801, %r772;
	min.s32 	%r803, %r793, %r802;
	add.s32 	%r804, %r798, %r782;
	min.s32 	%r805, %r795, %r804;
	add.s32 	%r806, %r801, %r782;
	min.s32 	%r807, %r797, %r806;
	ld.shared.u32 	%r808, [%r53+32512];
	add.s32 	%r809, %r808, %r773;
	min.s32 	%r810, %r800, %r809;
	ld.shared.u32 	%r811, [%r53+32640];
	add.s32 	%r812, %r811, %r773;
	min.s32 	%r813, %r803, %r812;
	add.s32 	%r814, %r808, %r783;
	min.s32 	%r815, %r805, %r814;
	add.s32 	%r816, %r811, %r783;
	min.s32 	%r817, %r807, %r816;
	st.global.u32 	[%rd4], %r810;
	st.global.u32 	[%rd4+128], %r813;
	st.global.u32 	[%rd6], %r815;
	st.global.u32 	[%rd6+128], %r817;
	ret;

}
	// .globl	_Z6phase3iPii
.visible .entry _Z6phase3iPii(
	.param .u32 _Z6phase3iPii_param_0,
	.param .u64 .ptr .align 1 _Z6phase3iPii_param_1,
	.param .u32 _Z6phase3iPii_param_2
)
{
	.reg .pred 	%p<3>;
	.reg .b32 	%r<816>;
	.reg .b64 	%rd<15>;

	ld.param.u32 	%r1, [_Z6phase3iPii_param_0];
	ld.param.u64 	%rd1, [_Z6phase3iPii_param_1];
	ld.param.u32 	%r2, [_Z6phase3iPii_param_2];
	cvta.to.global.u64 	%rd2, %rd1;
	mov.u32 	%r3, %tid.x;
	mov.u32 	%r4, %tid.y;
	mov.u32 	%r5, %ctaid.x;
	setp.ge.u32 	%p1, %r5, %r1;
	selp.u32 	%r6, 1, 0, %p1;
	add.s32 	%r7, %r5, %r6;
	shl.b32 	%r8, %r7, 6;
	mov.u32 	%r9, %ctaid.y;
	setp.ge.u32 	%p2, %r9, %r1;
	selp.u32 	%r10, 1, 0, %p2;
	add.s32 	%r11, %r9, %r10;
	shl.b32 	%r12, %r11, 6;
	shl.b32 	%r13, %r1, 6;
	add.s32 	%r14, %r8, %r4;
	mul.lo.s32 	%r15, %r14, %r2;
	add.s32 	%r16, %r12, %r3;
	add.s32 	%r17, %r15, %r16;
	mul.wide.s32 	%rd3, %r17, 4;
	add.s64 	%rd4, %rd2, %rd3;
	ld.global.u32 	%r18, [%rd4];
	ld.global.u32 	%r19, [%rd4+128];
	shl.b32 	%r20, %r2, 5;
	add.s32 	%r21, %r15, %r20;
	add.s32 	%r22, %r21, %r16;
	mul.wide.s32 	%rd5, %r22, 4;
	add.s64 	%rd6, %rd2, %rd5;
	ld.global.u32 	%r23, [%rd6];
	ld.global.u32 	%r24, [%rd6+128];
	add.s32 	%r25, %r13, %r3;
	add.s32 	%r26, %r15, %r25;
	mul.wide.s32 	%rd7, %r26, 4;
	add.s64 	%rd8, %rd2, %rd7;
	ld.global.u32 	%r27, [%rd8];
	shl.b32 	%r28, %r4, 6;
	add.s32 	%r29, %r28, %r3;
	shl.b32 	%r30, %r29, 2;
	mov.u32 	%r31, shared_Dist;
	add.s32 	%r32, %r31, %r30;
	st.shared.u32 	[%r32], %r27;
	ld.global.u32 	%r33, [%rd8+128];
	st.shared.u32 	[%r32+128], %r33;
	add.s32 	%r34, %r21, %r25;
	mul.wide.s32 	%rd9, %r34, 4;
	add.s64 	%rd10, %rd2, %rd9;
	ld.global.u32 	%r35, [%rd10];
	st.shared.u32 	[%r32+8192], %r35;
	ld.global.u32 	%r36, [%rd10+128];
	st.shared.u32 	[%r32+8320], %r36;
	add.s32 	%r37, %r13, %r4;
	mad.lo.s32 	%r38, %r37, %r2, %r16;
	mul.wide.s32 	%rd11, %r38, 4;
	add.s64 	%rd12, %rd2, %rd11;
	ld.global.u32 	%r39, [%rd12];
	st.shared.u32 	[%r32+16384], %r39;
	ld.global.u32 	%r40, [%rd12+128];
	st.shared.u32 	[%r32+16512], %r40;
	add.s32 	%r41, %r38, %r20;
	mul.wide.s32 	%rd13, %r41, 4;
	add.s64 	%rd14, %rd2, %rd13;
	ld.global.u32 	%r42, [%rd14];
	st.shared.u32 	[%r32+24576], %r42;
	ld.global.u32 	%r43, [%rd14+128];
	st.shared.u32 	[%r32+24704], %r43;
	bar.sync 	0;
	shl.b32 	%r44, %r4, 8;
	add.s32 	%r45, %r31, %r44;
	ld.shared.v4.u32 	{%r46, %r47, %r48, %r49}, [%r45];
	shl.b32 	%r50, %r3, 2;
	add.s32 	%r51, %r31, %r50;
	ld.shared.u32 	%r52, [%r51+16384];
	add.s32 	%r53, %r52, %r46;
	min.s32 	%r54, %r18, %r53;
	ld.shared.u32 	%r55, [%r51+16512];
	add.s32 	%r56, %r55, %r46;
	min.s32 	%r57, %r19, %r56;
	ld.shared.v4.u32 	{%r58, %r59, %r60, %r61}, [%r45+8192];
	add.s32 	%r62, %r52, %r58;
	min.s32 	%r63, %r23, %r62;
	add.s32 	%r64, %r55, %r58;
	min.s32 	%r65, %r24, %r64;
	ld.shared.u32 	%r66, [%r51+16640];
	add.s32 	%r67, %r66, %r47;
	min.s32 	%r68, %r54, %r67;
	ld.shared.u32 	%r69, [%r51+16768];
	add.s32 	%r70, %r69, %r47;
	min.s32 	%r71, %r57, %r70;
	add.s32 	%r72, %r66, %r59;
	min.s32 	%r73, %r63, %r72;
	add.s32 	%r74, %r69, %r59;
	min.s32 	%r75, %r65, %r74;
	ld.shared.u32 	%r76, [%r51+16896];
	add.s32 	%r77, %r76, %r48;
	min.s32 	%r78, %r68, %r77;
	ld.shared.u32 	%r79, [%r51+17024];
	add.s32 	%r80, %r79, %r48;
	min.s32 	%r81, %r71, %r80;
	add.s32 	%r82, %r76, %r60;
	min.s32 	%r83, %r73, %r82;
	add.s32 	%r84, %r79, %r60;
	min.s32 	%r85, %r75, %r84;
	ld.shared.u32 	%r86, [%r51+17152];
	add.s32 	%r87, %r86, %r49;
	min.s32 	%r88, %r78, %r87;
	ld.shared.u32 	%r89, [%r51+17280];
	add.s32 	%r90, %r89, %r49;
	min.s32 	%r91, %r81, %r90;
	add.s32 	%r92, %r86, %r61;
	min.s32 	%r93, %r83, %r92;
	add.s32 	%r94, %r89, %r61;
	min.s32 	%r95, %r85, %r94;
	ld.shared.v4.u32 	{%r96, %r97, %r98, %r99}, [%r45+16];
	ld.shared.u32 	%r100, [%r51+17408];
	add.s32 	%r101, %r100, %r96;
	min.s32 	%r102, %r88, %r101;
	ld.shared.u32 	%r103, [%r51+17536];
	add.s32 	%r104, %r103, %r96;
	min.s32 	%r105, %r91, %r104;
	ld.shared.v4.u32 	{%r106, %r107, %r108, %r109}, [%r45+8208];
	add.s32 	%r110, %r100, %r106;
	min.s32 	%r111, %r93, %r110;
	add.s32 	%r112, %r103, %r106;
	min.s32 	%r113, %r95, %r112;
	ld.shared.u32 	%r114, [%r51+17664];
	add.s32 	%r115, %r114, %r97;
	min.s32 	%r116, %r102, %r115;
	ld.shared.u32 	%r117, [%r51+17792];
	add.s32 	%r118, %r117, %r97;
	min.s32 	%r119, %r105, %r118;
	add.s32 	%r120, %r114, %r107;
	min.s32 	%r121, %r111, %r120;
	add.s32 	%r122, %r117, %r107;
	min.s32 	%r123, %r113, %r122;
	ld.shared.u32 	%r124, [%r51+17920];
	add.s32 	%r125, %r124, %r98;
	min.s32 	%r126, %r116, %r125;
	ld.shared.u32 	%r127, [%r51+18048];
	add.s32 	%r128, %r127, %r98;
	min.s32 	%r129, %r119, %r128;
	add.s32 	%r130, %r124, %r108;
	min.s32 	%r131, %r121, %r130;
	add.s32 	%r132, %r127, %r108;
	min.s32 	%r133, %r123, %r132;
	ld.shared.u32 	%r134, [%r51+18176];
	add.s32 	%r135, %r134, %r99;
	min.s32 	%r136, %r126, %r135;
	ld.shared.u32 	%r137, [%r51+18304];
	add.s32 	%r138, %r137, %r99;
	min.s32 	%r139, %r129, %r138;
	add.s32 	%r140, %r134, %r109;
	min.s32 	%r141, %r131, %r140;
	add.s32 	%r142, %r137, %r109;
	min.s32 	%r143, %r133, %r142;
	ld.shared.v4.u32 	{%r144, %r145, %r146, %r147}, [%r45+32];
	ld.shared.u32 	%r148, [%r51+18432];
	add.s32 	%r149, %r148, %r144;
	min.s32 	%r150, %r136, %r149;
	ld.shared.u32 	%r151, [%r51+18560];
	add.s32 	%r152, %r151, %r144;
	min.s32 	%r153, %r139, %r152;
	ld.shared.v4.u32 	{%r154, %r155, %r156, %r157}, [%r45+8224];
	add.s32 	%r158, %r148, %r154;
	min.s32 	%r159, %r141, %r158;
	add.s32 	%r160, %r151, %r154;
	min.s32 	%r161, %r143, %r160;
	ld.shared.u32 	%r162, [%r51+18688];
	add.s32 	%r163, %r162, %r145;
	min.s32 	%r164, %r150, %r163;
	ld.shared.u32 	%r165, [%r51+18816];
	add.s32 	%r166, %r165, %r145;
	min.s32 	%r167, %r153, %r166;
	add.s32 	%r168, %r162, %r155;
	min.s32 	%r169, %r159, %r168;
	add.s32 	%r170, %r165, %r155;
	min.s32 	%r171, %r161, %r170;
	ld.shared.u32 	%r172, [%r51+18944];
	add.s32 	%r173, %r172, %r146;
	min.s32 	%r174, %r164, %r173;
	ld.shared.u32 	%r175, [%r51+19072];
	add.s32 	%r176, %r175, %r146;
	min.s32 	%r177, %r167, %r176;
	add.s32 	%r178, %r172, %r156;
	min.s32 	%r179, %r169, %r178;
	add.s32 	%r180, %r175, %r156;
	min.s32 	%r181, %r171, %r180;
	ld.shared.u32 	%r182, [%r51+19200];
	add.s32 	%r183, %r182, %r147;
	min.s32 	%r184, %r174, %r183;
	ld.shared.u32 	%r185, [%r51+19328];
	add.s32 	%r186, %r185, %r147;
	min.s32 	%r187, %r177, %r186;
	add.s32 	%r188, %r182, %r157;
	min.s32 	%r189, %r179, %r188;
	add.s32 	%r190, %r185, %r157;
	min.s32 	%r191, %r181, %r190;
	ld.shared.v4.u32 	{%r192, %r193, %r194, %r195}, [%r45+48];
	ld.shared.u32 	%r196, [%r51+19456];
	add.s32 	%r197, %r196, %r192;
	min.s32 	%r198, %r184, %r197;
	ld.shared.u32 	%r199, [%r51+19584];
	add.s32 	%r200, %r199, %r192;
	min.s32 	%r201, %r187, %r200;
	ld.shared.v4.u32 	{%r202, %r203, %r204, %r205}, [%r45+8240];
	add.s32 	%r206, %r196, %r202;
	min.s32 	%r207, %r189, %r206;
	add.s32 	%r208, %r199, %r202;
	min.s32 	%r209, %r191, %r208;
	ld.shared.u32 	%r210, [%r51+19712];
	add.s32 	%r211, %r210, %r193;
	min.s32 	%r212, %r198, %r211;
	ld.shared.u32 	%r213, [%r51+19840];
	add.s32 	%r214, %r213, %r193;
	min.s32 	%r215, %r201, %r214;
	add.s32 	%r216, %r210, %r203;
	min.s32 	%r217, %r207, %r216;
	add.s32 	%r218, %r213, %r203;
	min.s32 	%r219, %r209, %r218;
	ld.shared.u32 	%r220, [%r51+19968];
	add.s32 	%r221, %r220, %r194;
	min.s32 	%r222, %r212, %r221;
	ld.shared.u32 	%r223, [%r51+20096];
	add.s32 	%r224, %r223, %r194;
	min.s32 	%r225, %r215, %r224;
	add.s32 	%r226, %r220, %r204;
	min.s32 	%r227, %r217, %r226;
	add.s32 	%r228, %r223, %r204;
	min.s32 	%r229, %r219, %r228;
	ld.shared.u32 	%r230, [%r51+20224];
	add.s32 	%r231, %r230, %r195;
	min.s32 	%r232, %r222, %r231;
	ld.shared.u32 	%r233, [%r51+20352];
	add.s32 	%r234, %r233, %r195;
	min.s32 	%r235, %r225, %r234;
	add.s32 	%r236, %r230, %r205;
	min.s32 	%r237, %r227, %r236;
	add.s32 	%r238, %r233, %r205;
	min.s32 	%r239, %r229, %r238;
	ld.shared.v4.u32 	{%r240, %r241, %r242, %r243}, [%r45+64];
	ld.shared.u32 	%r244, [%r51+20480];
	add.s32 	%r245, %r244, %r240;
	min.s32 	%r246, %r232, %r245;
	ld.shared.u32 	%r247, [%r51+20608];
	add.s32 	%r248, %r247, %r240;
	min.s32 	%r249, %r235, %r248;
	ld.shared.v4.u32 	{%r250, %r251, %r252, %r253}, [%r45+8256];
	add.s32 	%r254, %r244, %r250;
	min.s32 	%r255, %r237, %r254;
	add.s32 	%r256, %r247, %r250;
	min.s32 	%r257, %r239, %r256;
	ld.shared.u32 	%r258, [%r51+20736];
	add.s32 	%r259, %r258, %r241;
	min.s32 	%r260, %r246, %r259;
	ld.shared.u32 	%r261, [%r51+20864];
	add.s32 	%r262, %r261, %r241;
	min.s32 	%r263, %r249, %r262;
	add.s32 	%r264, %r258, %r251;
	min.s32 	%r265, %r255, %r264;
	add.s32 	%r266, %r261, %r251;
	min.s32 	%r267, %r257, %r266;
	ld.shared.u32 	%r268, [%r51+20992];
	add.s32 	%r269, %r268, %r242;
	min.s32 	%r270, %r260, %r269;
	ld.shared.u32 	%r271, [%r51+21120];
	add.s32 	%r272, %r271, %r242;
	min.s32 	%r273, %r263, %r272;
	add.s32 	%r274, %r268, %r252;
	min.s32 	%r275, %r265, %r274;
	add.s32 	%r276, %r271, %r252;
	min.s32 	%r277, %r267, %r276;
	ld.shared.u32 	%r278, [%r51+21248];
	add.s32 	%r279, %r278, %r243;
	min.s32 	%r280, %r270, %r279;
	ld.shared.u32 	%r281, [%r51+21376];
	add.s32 	%r282, %r281, %r243;
	min.s32 	%r283, %r273, %r282;
	add.s32 	%r284, %r278, %r253;
	min.s32 	%r285, %r275, %r284;
	add.s32 	%r286, %r281, %r253;
	min.s32 	%r287, %r277, %r286;
	ld.shared.v4.u32 	{%r288, %r289, %r290, %r291}, [%r45+80];
	ld.shared.u32 	%r292, [%r51+21504];
	add.s32 	%r293, %r292, %r288;
	min.s32 	%r294, %r280, %r293;
	ld.shared.u32 	%r295, [%r51+21632];
	add.s32 	%r296, %r295, %r288;
	min.s32 	%r297, %r283, %r296;
	ld.shared.v4.u32 	{%r298, %r299, %r300, %r301}, [%r45+8272];
	add.s32 	%r302, %r292, %r298;
	min.s32 	%r303, %r285, %r302;
	add.s32 	%r304, %r295, %r298;
	min.s32 	%r305, %r287, %r304;
	ld.shared.u32 	%r306, [%r51+21760];
	add.s32 	%r307, %r306, %r289;
	min.s32 	%r308, %r294, %r307;
	ld.shared.u32 	%r309, [%r51+21888];
	add.s32 	%r310, %r309, %r289;
	min.s32 	%r311, %r297, %r310;
	add.s32 	%r312, %r306, %r299;
	min.s32 	%r313, %r303, %r312;
	add.s32 	%r314, %r309, %r299;
	min.s32 	%r315, %r305, %r314;
	ld.shared.u32 	%r316, [%r51+22016];
	add.s32 	%r317, %r316, %r290;
	min.s32 	%r318, %r308, %r317;
	ld.shared.u32 	%r319, [%r51+22144];
	add.s32 	%r320, %r319, %r290;
	min.s32 	%r321, %r311, %r320;
	add.s32 	%r322, %r316, %r300;
	min.s32 	%r323, %r313, %r322;
	add.s32 	%r324, %r319, %r300;
	min.s32 	%r325, %r315, %r324;
	ld.shared.u32 	%r326, [%r51+22272];
	add.s32 	%r327, %r326, %r291;
	min.s32 	%r328, %r318, %r327;
	ld.shared.u32 	%r329, [%r51+22400];
	add.s32 	%r330, %r329, %r291;
	min.s32 	%r331, %r321, %r330;
	add.s32 	%r332, %r326, %r301;
	min.s32 	%r333, %r323, %r332;
	add.s32 	%r334, %r329, %r301;
	min.s32 	%r335, %r325, %r334;
	ld.shared.v4.u32 	{%r336, %r337, %r338, %r339}, [%r45+96];
	ld.shared.u32 	%r340, [%r51+22528];
	add.s32 	%r341, %r340, %r336;
	min.s32 	%r342, %r328, %r341;
	ld.shared.u32 	%r343, [%r51+22656];
	add.s32 	%r344, %r343, %r336;
	min.s32 	%r345, %r331, %r344;
	ld.shared.v4.u32 	{%r346, %r347, %r348, %r349}, [%r45+8288];
	add.s32 	%r350, %r340, %r346;
	min.s32 	%r351, %r333, %r350;
	add.s32 	%r352, %r343, %r346;
	min.s32 	%r353, %r335, %r352;
	ld.shared.u32 	%r354, [%r51+22784];
	add.s32 	%r355, %r354, %r337;
	min.s32 	%r356, %r342, %r355;
	ld.shared.u32 	%r357, [%r51+22912];
	add.s32 	%r358, %r357, %r337;
	min.s32 	%r359, %r345, %r358;
	add.s32 	%r360, %r354, %r347;
	min.s32 	%r361, %r351, %r360;
	add.s32 	%r362, %r357, %r347;
	min.s32 	%r363, %r353, %r362;
	ld.shared.u32 	%r364, [%r51+23040];
	add.s32 	%r365, %r364, %r338;
	min.s32 	%r366, %r356, %r365;
	ld.shared.u32 	%r367, [%r51+23168];
	add.s32 	%r368, %r367, %r338;
	min.s32 	%r369, %r359, %r368;
	add.s32 	%r370, %r364, %r348;
	min.s32 	%r371, %r361, %r370;
	add.s32 	%r372, %r367, %r348;
	min.s32 	%r373, %r363, %r372;
	ld.shared.u32 	%r374, [%r51+23296];
	add.s32 	%r375, %r374, %r339;
	min.s32 	%r376, %r366, %r375;
	ld.shared.u32 	%r377, [%r51+23424];
	add.s32 	%r378, %r377, %r339;
	min.s32 	%r379, %r369, %r378;
	add.s32 	%r380, %r374, %r349;
	min.s32 	%r381, %r371, %r380;
	add.s32 	%r382, %r377, %r349;
	min.s32 	%r383, %r373, %r382;
	ld.shared.v4.u32 	{%r384, %r385, %r386, %r387}, [%r45+112];
	ld.shared.u32 	%r388, [%r51+23552];
	add.s32 	%r389, %r388, %r384;
	min.s32 	%r390, %r376, %r389;
	ld.shared.u32 	%r391, [%r51+23680];
	add.s32 	%r392, %r391, %r384;
	min.s32 	%r393, %r379, %r392;
	ld.shared.v4.u32 	{%r394, %r395, %r396, %r397}, [%r45+8304];
	add.s32 	%r398, %r388, %r394;
	min.s32 	%r399, %r381, %r398;
	add.s32 	%r400, %r391, %r394;
	min.s32 	%r401, %r383, %r400;
	ld.shared.u32 	%r402, [%r51+23808];
	add.s32 	%r403, %r402, %r385;
	min.s32 	%r404, %r390, %r403;
	ld.shared.u32 	%r405, [%r51+23936];
	add.s32 	%r406, %r405, %r385;
	min.s32 	%r407, %r393, %r406;
	add.s32 	%r408, %r402, %r395;
	min.s32 	%r409, %r399, %r408;
	add.s32 	%r410, %r405, %r395;
	min.s32 	%r411, %r401, %r410;
	ld.shared.u32 	%r412, [%r51+24064];
	add.s32 	%r413, %r412, %r386;
	min.s32 	%r414, %r404, %r413;
	ld.shared.u32 	%r415, [%r51+24192];
	add.s32 	%r416, %r415, %r386;
	min.s32 	%r417, %r407, %r416;
	add.s32 	%r418, %r412, %r396;
	min.s32 	%r419, %r409, %r418;
	add.s32 	%r420, %r415, %r396;
	min.s32 	%r421, %r411, %r420;
	ld.shared.u32 	%r422, [%r51+24320];
	add.s32 	%r423, %r422, %r387;
	min.s32 	%r424, %r414, %r423;
	ld.shared.u32 	%r425, [%r51+24448];
	add.s32 	%r426, %r425, %r387;
	min.s32 	%r427, %r417, %r426;
	add.s32 	%r428, %r422, %r397;
	min.s32 	%r429, %r419, %r428;
	add.s32 	%r430, %r425, %r397;
	min.s32 	%r431, %r421, %r430;
	ld.shared.v4.u32 	{%r432, %r433, %r434, %r435}, [%r45+128];
	ld.shared.u32 	%r436, [%r51+24576];
	add.s32 	%r437, %r436, %r432;
	min.s32 	%r438, %r424, %r437;
	ld.shared.u32 	%r439, [%r51+24704];
	add.s32 	%r440, %r439, %r432;
	min.s32 	%r441, %r427, %r440;
	ld.shared.v4.u32 	{%r442, %r443, %r444, %r445}, [%r45+8320];
	add.s32 	%r446, %r436, %r442;
	min.s32 	%r447, %r429, %r446;
	add.s32 	%r448, %r439, %r442;
	min.s32 	%r449, %r431, %r448;
	ld.shared.u32 	%r450, [%r51+24832];
	add.s32 	%r451, %r450, %r433;
	min.s32 	%r452, %r438, %r451;
	ld.shared.u32 	%r453, [%r51+24960];
	add.s32 	%r454, %r453, %r433;
	min.s32 	%r455, %r441, %r454;
	add.s32 	%r456, %r450, %r443;
	min.s32 	%r457, %r447, %r456;
	add.s32 	%r458, %r453, %r443;
	min.s32 	%r459, %r449, %r458;
	ld.shared.u32 	%r460, [%r51+25088];
	add.s32 	%r461, %r460, %r434;
	min.s32 	%r462, %r452, %r461;
	ld.shared.u32 	%r463, [%r51+25216];
	add.s32 	%r464, %r463, %r434;
	min.s32 	%r465, %r455, %r464;
	add.s32 	%r466, %r460, %r444;
	min.s32 	%r467, %r457, %r466;
	add.s32 	%r468, %r463, %r444;
	min.s32 	%r469, %r459, %r468;
	ld.shared.u32 	%r470, [%r51+25344];
	add.s32 	%r471, %r470, %r435;
	min.s32 	%r472, %r462, %r471;
	ld.shared.u32 	%r473, [%r51+25472];
	add.s32 	%r474, %r473, %r435;
	min.s32 	%r475, %r465, %r474;
	add.s32 	%r476, %r470, %r445;
	min.s32 	%r477, %r467, %r476;
	add.s32 	%r478, %r473, %r445;
	min.s32 	%r479, %r469, %r478;
	ld.shared.v4.u32 	{%r480, %r481, %r482, %r483}, [%r45+144];
	ld.shared.u32 	%r484, [%r51+25600];
	add.s32 	%r485, %r484, %r480;
	min.s32 	%r486, %r472, %r485;
	ld.shared.u32 	%r487, [%r51+25728];
	add.s32 	%r488, %r487, %r480;
	min.s32 	%r489, %r475, %r488;
	ld.shared.v4.u32 	{%r490, %r491, %r492, %r493}, [%r45+8336];
	add.s32 	%r494, %r484, %r490;
	min.s32 	%r495, %r477, %r494;
	add.s32 	%r496, %r487, %r490;
	min.s32 	%r497, %r479, %r496;
	ld.shared.u32 	%r498, [%r51+25856];
	add.s32 	%r499, %r498, %r481;
	min.s32 	%r500, %r486, %r499;
	ld.shared.u32 	%r501, [%r51+25984];
	add.s32 	%r502, %r501, %r481;
	min.s32 	%r503, %r489, %r502;
	add.s32 	%r504, %r498, %r491;
	min.s32 	%r505, %r495, %r504;
	add.s32 	%r506, %r501, %r491;
	min.s32 	%r507, %r497, %r506;
	ld.shared.u32 	%r508, [%r51+26112];
	add.s32 	%r509, %r508, %r482;
	min.s32 	%r510, %r500, %r509;
	ld.shared.u32 	%r511, [%r51+26240];
	add.s32 	%r512, %r511, %r482;
	min.s32 	%r513, %r503, %r512;
	add.s32 	%r514, %r508, %r492;
	min.s32 	%r515, %r505, %r514;
	add.s32 	%r516, %r511, %r492;
	min.s32 	%r517, %r507, %r516;
	ld.shared.u32 	%r518, [%r51+26368];
	add.s32 	%r519, %r518, %r483;
	min.s32 	%r520, %r510, %r519;
	ld.shared.u32 	%r521, [%r51+26496];
	add.s32 	%r522, %r521, %r483;
	min.s32 	%r523, %r513, %r522;
	add.s32 	%r524, %r518, %r493;
	min.s32 	%r525, %r515, %r524;
	add.s32 	%r526, %r521, %r493;
	min.s32 	%r527, %r517, %r526;
	ld.shared.v4.u32 	{%r528, %r529, %r530, %r531}, [%r45+160];
	ld.shared.u32 	%r532, [%r51+26624];
	add.s32 	%r533, %r532, %r528;
	min.s32 	%r534, %r520, %r533;
	ld.shared.u32 	%r535, [%r51+26752];
	add.s32 	%r536, %r535, %r528;
	min.s32 	%r537, %r523, %r536;
	ld.shared.v4.u32 	{%r538, %r539, %r540, %r541}, [%r45+8352];
	add.s32 	%r542, %r532, %r538;
	min.s32 	%r543, %r525, %r542;
	add.s32 	%r544, %r535, %r538;
	min.s32 	%r545, %r527, %r544;
	ld.shared.u32 	%r546, [%r51+26880];
	add.s32 	%r547, %r546, %r529;
	min.s32 	%r548, %r534, %r547;
	ld.shared.u32 	%r549, [%r51+27008];
	add.s32 	%r550, %r549, %r529;
	min.s32 	%r551, %r537, %r550;
	add.s32 	%r552, %r546, %r539;
	min.s32 	%r553, %r543, %r552;
	add.s32 	%r554, %r549, %r539;
	min.s32 	%r555, %r545, %r554;
	ld.shared.u32 	%r556, [%r51+27136];
	add.s32 	%r557, %r556, %r530;
	min.s32 	%r558, %r548, %r557;
	ld.shared.u32 	%r559, [%r51+27264];
	add.s32 	%r560, %r559, %r530;
	min.s32 	%r561, %r551, %r560;
	add.s32 	%r562, %r556, %r540;
	min.s32 	%r563, %r553, %r562;
	add.s32 	%r564, %r559, %r540;
	min.s32 	%r565, %r555, %r564;
	ld.shared.u32 	%r566, [%r51+27392];
	add.s32 	%r567, %r566, %r531;
	min.s32 	%r568, %r558, %r567;
	ld.shared.u32 	%r569, [%r51+27520];
	add.s32 	%r570, %r569, %r531;
	min.s32 	%r571, %r561, %r570;
	add.s32 	%r572, %r566, %r541;
	min.s32 	%r573, %r563, %r572;
	add.s32 	%r574, %r569, %r541;
	min.s32 	%r575, %r565, %r574;
	ld.shared.v4.u32 	{%r576, %r577, %r578, %r579}, [%r45+176];
	ld.shared.u32 	%r580, [%r51+27648];
	add.s32 	%r581, %r580, %r576;
	min.s32 	%r582, %r568, %r581;
	ld.shared.u32 	%r583, [%r51+27776];
	add.s32 	%r584, %r583, %r576;
	min.s32 	%r585, %r571, %r584;
	ld.shared.v4.u32 	{%r586, %r587, %r588, %r589}, [%r45+8368];
	add.s32 	%r590, %r580, %r586;
	min.s32 	%r591, %r573, %r590;
	add.s32 	%r592, %r583, %r586;
	min.s32 	%r593, %r575, %r592;
	ld.shared.u32 	%r594, [%r51+27904];
	add.s32 	%r595, %r594, %r577;
	min.s32 	%r596, %r582, %r595;
	ld.shared.u32 	%r597, [%r51+28032];
	add.s32 	%r598, %r597, %r577;
	min.s32 	%r599, %r585, %r598;
	add.s32 	%r600, %r594, %r587;
	min.s32 	%r601, %r591, %r600;
	add.s32 	%r602, %r597, %r587;
	min.s32 	%r603, %r593, %r602;
	ld.shared.u32 	%r604, [%r51+28160];
	add.s32 	%r605, %r604, %r578;
	min.s32 	%r606, %r596, %r605;
	ld.shared.u32 	%r607, [%r51+28288];
	add.s32 	%r608, %r607, %r578;
	min.s32 	%r609, %r599, %r608;
	add.s32 	%r610, %r604, %r588;
	min.s32 	%r611, %r601, %r610;
	add.s32 	%r612, %r607, %r588;
	min.s32 	%r613, %r603, %r612;
	ld.shared.u32 	%r614, [%r51+28416];
	add.s32 	%r615, %r614, %r579;
	min.s32 	%r616, %r606, %r615;
	ld.shared.u32 	%r617, [%r51+28544];
	add.s32 	%r618, %r617, %r579;
	min.s32 	%r619, %r609, %r618;
	add.s32 	%r620, %r614, %r589;
	min.s32 	%r621, %r611, %r620;
	add.s32 	%r622, %r617, %r589;
	min.s32 	%r623, %r613, %r622;
	ld.shared.v4.u32 	{%r624, %r625, %r626, %r627}, [%r45+192];
	ld.shared.u32 	%r628, [%r51+28672];
	add.s32 	%r629, %r628, %r624;
	min.s32 	%r630, %r616, %r629;
	ld.shared.u32 	%r631, [%r51+28800];
	add.s32 	%r632, %r631, %r624;
	min.s32 	%r633, %r619, %r632;
	ld.shared.v4.u32 	{%r634, %r635, %r636, %r637}, [%r45+8384];
	add.s32 	%r638, %r628, %r634;
	min.s32 	%r639, %r621, %r638;
	add.s32 	%r640, %r631, %r634;
	min.s32 	%r641, %r623, %r640;
	ld.shared.u32 	%r642, [%r51+28928];
	add.s32 	%r643, %r642, %r625;
	min.s32 	%r644, %r630, %r643;
	ld.shared.u32 	%r645, [%r51+29056];
	add.s32 	%r646, %r645, %r625;
	min.s32 	%r647, %r633, %r646;
	add.s32 	%r648, %r642, %r635;
	min.s32 	%r649, %r639, %r648;
	add.s32 	%r650, %r645, %r635;
	min.s32 	%r651, %r641, %r650;
	ld.shared.u32 	%r652, [%r51+29184];
	add.s32 	%r653, %r652, %r626;
	min.s32 	%r654, %r644, %r653;
	ld.shared.u32 	%r655, [%r51+29312];
	add.s32 	%r656, %r655, %r626;
	min.s32 	%r657, %r647, %r656;
	add.s32 	%r658, %r652, %r636;
	min.s32 	%r659, %r649, %r658;
	add.s32 	%r660, %r655, %r636;
	min.s32 	%r661, %r651, %r660;
	ld.shared.u32 	%r662, [%r51+29440];
	add.s32 	%r663, %r662, %r627;
	min.s32 	%r664, %r654, %r663;
	ld.shared.u32 	%r665, [%r51+29568];
	add.s32 	%r666, %r665, %r627;
	min.s32 	%r667, %r657, %r666;
	add.s32 	%r668, %r662, %r637;
	min.s32 	%r669, %r659, %r668;
	add.s32 	%r670, %r665, %r637;
	min.s32 	%r671, %r661, %r670;
	ld.shared.v4.u32 	{%r672, %r673, %r674, %r675}, [%r45+208];
	ld.shared.u32 	%r676, [%r51+29696];
	add.s32 	%r677, %r676, %r672;
	min.s32 	%r678, %r664, %r677;
	ld.shared.u32 	%r679, [%r51+29824];
	add.s32 	%r680, %r679, %r672;
	min.s32 	%r681, %r667, %r680;
	ld.shared.v4.u32 	{%r682, %r683, %r684, %r685}, [%r45+8400];
	add.s32 	%r686, %r676, %r682;
	min.s32 	%r687, %r669, %r686;
	add.s32 	%r688, %r679, %r682;
	min.s32 	%r689, %r671, %r688;
	ld.shared.u32 	%r690, [%r51+29952];
	add.s32 	%r691, %r690, %r673;
	min.s32 	%r692, %r678, %r691;
	ld.shared.u32 	%r693, [%r51+30080];
	add.s32 	%r694, %r693, %r673;
	min.s32 	%r695, %r681, %r694;
	add.s32 	%r696, %r690, %r683;
	min.s32 	%r697, %r687, %r696;
	add.s32 	%r698, %r693, %r683;
	min.s32 	%r699, %r689, %r698;
	ld.shared.u32 	%r700, [%r51+30208];
	add.s32 	%r701, %r700, %r674;
	min.s32 	%r702, %r692, %r701;
	ld.shared.u32 	%r703, [%r51+30336];
	add.s32 	%r704, %r703, %r674;
	min.s32 	%r705, %r695, %r704;
	add.s32 	%r706, %r700, %r684;
	min.s32 	%r707, %r697, %r706;
	add.s32 	%r708, %r703, %r684;
	min.s32 	%r709, %r699, %r708;
	ld.shared.u32 	%r710, [%r51+30464];
	add.s32 	%r711, %r710, %r675;
	min.s32 	%r712, %r702, %r711;
	ld.shared.u32 	%r713, [%r51+30592];
	add.s32 	%r714, %r713, %r675;
	min.s32 	%r715, %r705, %r714;
	add.s32 	%r716, %r710, %r685;
	min.s32 	%r717, %r707, %r716;
	add.s32 	%r718, %r713, %r685;
	min.s32 	%r719, %r709, %r718;
	ld.shared.v4.u32 	{%r720, %r721, %r722, %r723}, [%r45+224];
	ld.shared.u32 	%r724, [%r51+30720];
	add.s32 	%r725, %r724, %r720;
	min.s32 	%r726, %r712, %r725;
	ld.shared.u32 	%r727, [%r51+30848];
	add.s32 	%r728, %r727, %r720;
	min.s32 	%r729, %r715, %r728;
	ld.shared.v4.u32 	{%r730, %r731, %r732, %r733}, [%r45+8416];
	add.s32 	%r734, %r724, %r730;
	min.s32 	%r735, %r717, %r734;
	add.s32 	%r736, %r727, %r730;
	min.s32 	%r737, %r719, %r736;
	ld.shared.u32 	%r738, [%r51+30976];
	add.s32 	%r739, %r738, %r721;
	min.s32 	%r740, %r726, %r739;
	ld.shared.u32 	%r741, [%r51+31104];
	add.s32 	%r742, %r741, %r721;
	min.s32 	%r743, %r729, %r742;
	add.s32 	%r744, %r738, %r731;
	min.s32 	%r745, %r735, %r744;
	add.s32 	%r746, %r741, %r731;
	min.s32 	%r747, %r737, %r746;
	ld.shared.u32 	%r748, [%r51+31232];
	add.s32 	%r749, %r748, %r722;
	min.s32 	%r750, %r740, %r749;
	ld.shared.u32 	%r751, [%r51+31360];
	add.s32 	%r752, %r751, %r722;
	min.s32 	%r753, %r743, %r752;
	add.s32 	%r754, %r748, %r732;
	min.s32 	%r755, %r745, %r754;
	add.s32 	%r756, %r751, %r732;
	min.s32 	%r757, %r747, %r756;
	ld.shared.u32 	%r758, [%r51+31488];
	add.s32 	%r759, %r758, %r723;
	min.s32 	%r760, %r750, %r759;
	ld.shared.u32 	%r761, [%r51+31616];
	add.s32 	%r762, %r761, %r723;
	min.s32 	%r763, %r753, %r762;
	add.s32 	%r764, %r758, %r733;
	min.s32 	%r765, %r755, %r764;
	add.s32 	%r766, %r761, %r733;
	min.s32 	%r767, %r757, %r766;
	ld.shared.v4.u32 	{%r768, %r769, %r770, %r771}, [%r45+240];
	ld.shared.u32 	%r772, [%r51+31744];
	add.s32 	%r773, %r772, %r768;
	min.s32 	%r774, %r760, %r773;
	ld.shared.u32 	%r775, [%r51+31872];
	add.s32 	%r776, %r775, %r768;
	min.s32 	%r777, %r763, %r776;
	ld.shared.v4.u32 	{%r778, %r779, %r780, %r781}, [%r45+8432];
	add.s32 	%r782, %r772, %r778;
	min.s32 	%r783, %r765, %r782;
	add.s32 	%r784, %r775, %r778;
	min.s32 	%r785, %r767, %r784;
	ld.shared.u32 	%r786, [%r51+32000];
	add.s32 	%r787, %r786, %r769;
	min.s32 	%r788, %r774, %r787;
	ld.shared.u32 	%r789, [%r51+32128];
	add.s32 	%r790, %r789, %r769;
	min.s32 	%r791, %r777, %r790;
	add.s32 	%r792, %r786, %r779;
	min.s32 	%r793, %r783, %r792;
	add.s32 	%r794, %r789, %r779;
	min.s32 	%r795, %r785, %r794;
	ld.shared.u32 	%r796, [%r51+32256];
	add.s32 	%r797, %r796, %r770;
	min.s32 	%r798, %r788, %r797;
	ld.shared.u32 	%r799, [%r51+32384];
	add.s32 	%r800, %r799, %r770;
	min.s32 	%r801, %r791, %r800;
	add.s32 	%r802, %r796, %r780;
	min.s32 	%r803, %r793, %r802;
	add.s32 	%r804, %r799, %r780;
	min.s32 	%r805, %r795, %r804;
	ld.shared.u32 	%r806, [%r51+32512];
	add.s32 	%r807, %r806, %r771;
	min.s32 	%r808, %r798, %r807;
	ld.shared.u32 	%r809, [%r51+32640];
	add.s32 	%r810, %r809, %r771;
	min.s32 	%r811, %r801, %r810;
	add.s32 	%r812, %r806, %r781;
	min.s32 	%r813, %r803, %r812;
	add.s32 	%r814, %r809, %r781;
	min.s32 	%r815, %r805, %r814;
	st.global.u32 	[%rd4], %r808;
	st.global.u32 	[%rd4+128], %r811;
	st.global.u32 	[%rd6], %r813;
	st.global.u32 	[%rd6+128], %r815;
	ret;

}


// ===== COMPILED SASS (sm_100) =====

	.target	sm_100

	.elftype	@"ET_EXEC"


//--------------------- .note.nv.tkinfo           --------------------------
	.section	.note.nv.tkinfo,"",@"SHT_NOTE"
	.sectionflags	@"SHF_NOTE_NV_TKINFO"
	.tkinfo
        /*0018*/ 	.word	0x00000002
        /*0030*/ 	.string	""
        /*0030*/ 	.string	"ptxas"
        /*0030*/ 	.string	"Cuda compilation tools, release 13.0, V13.0.88"
        /*0030*/ 	.string	"Build cuda_13.0.r13.0/compiler.36424714_0"
        /*0030*/ 	.string	"-arch sm_100 -m 64 "



//--------------------- .note.nv.cuinfo           --------------------------
	.section	.note.nv.cuinfo,"",@"SHT_NOTE"
	.sectionflags	@"SHF_NOTE_NV_CUINFO"
        /*0018*/ 	.short	0x0002
        /*001a*/ 	.short	0x0064
        /*001c*/ 	.short	0x0082
	.zero		2


//--------------------- .nv.info                  --------------------------
	.section	.nv.info,"",@"SHT_CUDA_INFO"
	.align	4


	//----- nvinfo : EIATTR_REGCOUNT
	.align		4
        /*0000*/ 	.byte	0x04, 0x2f
        /*0002*/ 	.short	(.L_1 - .L_0)
	.align		4
.L_0:
        /*0004*/ 	.word	index@(_Z6phase1iPii)
        /*0008*/ 	.word	0x00000014


	//----- nvinfo : EIATTR_FRAME_SIZE
	.align		4
.L_1:
        /*000c*/ 	.byte	0x04, 0x11
        /*000e*/ 	.short	(.L_3 - .L_2)
	.align		4
.L_2:
        /*0010*/ 	.word	index@(_Z6phase1iPii)
        /*0014*/ 	.word	0x00000000


	//----- nvinfo : EIATTR_REGCOUNT
	.align		4
.L_3:
        /*0018*/ 	.byte	0x04, 0x2f
        /*001a*/ 	.short	(.L_5 - .L_4)
	.align		4
.L_4:
        /*001c*/ 	.word	index@(_Z6phase2iPii)
        /*0020*/ 	.word	0x00000020


	//----- nvinfo : EIATTR_FRAME_SIZE
	.align		4
.L_5:
        /*0024*/ 	.byte	0x04, 0x11
        /*0026*/ 	.short	(.L_7 - .L_6)
	.align		4
.L_6:
        /*0028*/ 	.word	index@(_Z6phase2iPii)
        /*002c*/ 	.word	0x00000000


	//----- nvinfo : EIATTR_REGCOUNT
	.align		4
.L_7:
        /*0030*/ 	.byte	0x04, 0x2f
        /*0032*/ 	.short	(.L_9 - .L_8)
	.align		4
.L_8:
        /*0034*/ 	.word	index@(_Z6phase3iPii)
        /*0038*/ 	.word	0x00000020


	//----- nvinfo : EIATTR_FRAME_SIZE
	.align		4
.L_9:
        /*003c*/ 	.byte	0x04, 0x11
        /*003e*/ 	.short	(.L_11 - .L_10)
	.align		4
.L_10:
        /*0040*/ 	.word	index@(_Z6phase3iPii)
        /*0044*/ 	.word	0x00000000


	//----- nvinfo : EIATTR_MIN_STACK_SIZE
	.align		4
.L_11:
        /*0048*/ 	.byte	0x04, 0x12
        /*004a*/ 	.short	(.L_13 - .L_12)
	.align		4
.L_12:
        /*004c*/ 	.word	index@(_Z6phase3iPii)
        /*0050*/ 	.word	0x00000000


	//----- nvinfo : EIATTR_MIN_STACK_SIZE
	.align		4
.L_13:
        /*0054*/ 	.byte	0x04, 0x12
        /*0056*/ 	.short	(.L_15 - .L_14)
	.align		4
.L_14:
        /*0058*/ 	.word	index@(_Z6phase2iPii)
        /*005c*/ 	.word	0x00000000


	//----- nvinfo : EIATTR_MIN_STACK_SIZE
	.align		4
.L_15:
        /*0060*/ 	.byte	0x04, 0x12
        /*0062*/ 	.short	(.L_17 - .L_16)
	.align		4
.L_16:
        /*0064*/ 	.word	index@(_Z6phase1iPii)
        /*0068*/ 	.word	0x00000000
.L_17:


//--------------------- .nv.compat                --------------------------
	.section	.nv.compat,"",@"SHT_CUDA_COMPAT_INFO"
	.align	4
        /*0000*/ 	.byte	0x02, 0x09, 0x00, 0x00, 0x02, 0x02, 0x01, 0x00, 0x02, 0x05, 0x05, 0x00, 0x03, 0x07, 0x01, 0x01
        /*0010*/ 	.byte	0x02, 0x03, 0x00, 0x00, 0x02, 0x06, 0x01, 0x00, 0x04, 0x0b, 0x08, 0x00, 0x09, 0x00, 0x00, 0x00
        /*0020*/ 	.byte	0x00, 0x00, 0x00, 0x00


//--------------------- .nv.info._Z6phase3iPii    --------------------------
	.section	.nv.info._Z6phase3iPii,"",@"SHT_CUDA_INFO"
	.sectionflags	@""
	.align	4


	//----- nvinfo : EIATTR_CUDA_API_VERSION
	.align		4
        /*0000*/ 	.byte	0x04, 0x37
        /*0002*/ 	.short	(.L_19 - .L_18)
.L_18:
        /*0004*/ 	.word	0x00000082


	//----- nvinfo : EIATTR_KPARAM_INFO
	.align		4
.L_19:
        /*0008*/ 	.byte	0x04, 0x17
        /*000a*/ 	.short	(.L_21 - .L_20)
.L_20:
        /*000c*/ 	.word	0x00000000
        /*0010*/ 	.short	0x0002
        /*0012*/ 	.short	0x0010
        /*0014*/ 	.byte	0x00, 0xf0, 0x11, 0x00


	//----- nvinfo : EIATTR_KPARAM_INFO
	.align		4
.L_21:
        /*0018*/ 	.byte	0x04, 0x17
        /*001a*/ 	.short	(.L_23 - .L_22)
.L_22:
        /*001c*/ 	.word	0x00000000
        /*0020*/ 	.short	0x0001
        /*0022*/ 	.short	0x0008
        /*0024*/ 	.byte	0x00, 0xf5, 0x21, 0x00


	//----- nvinfo : EIATTR_KPARAM_INFO
	.align		4
.L_23:
        /*0028*/ 	.byte	0x04, 0x17
        /*002a*/ 	.short	(.L_25 - .L_24)
.L_24:
        /*002c*/ 	.word	0x00000000
        /*0030*/ 	.short	0x0000
        /*0032*/ 	.short	0x0000
        /*0034*/ 	.byte	0x00, 0xf0, 0x11, 0x00


	//----- nvinfo : EIATTR_SPARSE_MMA_MASK
	.align		4
.L_25:
        /*0038*/ 	.byte	0x03, 0x50
        /*003a*/ 	.short	0x0000


	//----- nvinfo : EIATTR_MAXREG_COUNT
	.align		4
        /*003c*/ 	.byte	0x03, 0x1b
        /*003e*/ 	.short	0x00ff


	//----- nvinfo : EIATTR_NUM_BARRIERS
	.align		4
        /*0040*/ 	.byte	0x02, 0x4c
        /*0042*/ 	.byte	0x01
	.zero		1


	//----- nvinfo : EIATTR_MERCURY_ISA_VERSION
	.align		4
        /*0044*/ 	.byte	0x03, 0x5f
        /*0046*/ 	.short	0x0101


	//----- nvinfo : EIATTR_VRC_CTA_INIT_COUNT
	.align		4
        /*0048*/ 	.byte	0x02, 0x4a
	.zero		1
	.zero		1


	//----- nvinfo : EIATTR_EXIT_INSTR_OFFSETS
	.align		4
        /*004c*/ 	.byte	0x04, 0x1c
        /*004e*/ 	.short	(.L_27 - .L_26)


	//   ....[0]....
.L_26:
        /*0050*/ 	.word	0x00001e30


	//----- nvinfo : EIATTR_CBANK_PARAM_SIZE
	.align		4
.L_27:
        /*0054*/ 	.byte	0x03, 0x19
        /*0056*/ 	.short	0x0014


	//----- nvinfo : EIATTR_PARAM_CBANK
	.align		4
        /*0058*/ 	.byte	0x04, 0x0a
        /*005a*/ 	.short	(.L_29 - .L_28)
	.align		4
.L_28:
        /*005c*/ 	.word	index@(.nv.constant0._Z6phase3iPii)
        /*0060*/ 	.short	0x0380
        /*0062*/ 	.short	0x0014


	//----- nvinfo : EIATTR_SW_WAR
	.align		4
.L_29:
        /*0064*/ 	.byte	0x04, 0x36
        /*0066*/ 	.short	(.L_31 - .L_30)
.L_30:
        /*0068*/ 	.word	0x00000008
.L_31:


//--------------------- .nv.info._Z6phase2iPii    --------------------------
	.section	.nv.info._Z6phase2iPii,"",@"SHT_CUDA_INFO"
	.sectionflags	@""
	.align	4


	//----- nvinfo : EIATTR_CUDA_API_VERSION
	.align		4
        /*0000*/ 	.byte	0x04, 0x37
        /*0002*/ 	.short	(.L_33 - .L_32)
.L_32:
        /*0004*/ 	.word	0x00000082


	//----- nvinfo : EIATTR_KPARAM_INFO
	.align		4
.L_33:
        /*0008*/ 	.byte	0x04, 0x17
        /*000a*/ 	.short	(.L_35 - .L_34)
.L_34:
        /*000c*/ 	.word	0x00000000
        /*0010*/ 	.short	0x0002
        /*0012*/ 	.short	0x0010
        /*0014*/ 	.byte	0x00, 0xf0, 0x11, 0x00


	//----- nvinfo : EIATTR_KPARAM_INFO
	.align		4
.L_35:
        /*0018*/ 	.byte	0x04, 0x17
        /*001a*/ 	.short	(.L_37 - .L_36)
.L_36:
        /*001c*/ 	.word	0x00000000
        /*0020*/ 	.short	0x0001
        /*0022*/ 	.short	0x0008
        /*0024*/ 	.byte	0x00, 0xf5, 0x21, 0x00


	//----- nvinfo : EIATTR_KPARAM_INFO
	.align		4
.L_37:
        /*0028*/ 	.byte	0x04, 0x17
        /*002a*/ 	.short	(.L_39 - .L_38)
.L_38:
        /*002c*/ 	.word	0x00000000
        /*0030*/ 	.short	0x0000
        /*0032*/ 	.short	0x0000
        /*0034*/ 	.byte	0x00, 0xf0, 0x11, 0x00


	//----- nvinfo : EIATTR_SPARSE_MMA_MASK
	.align		4
.L_39:
        /*0038*/ 	.byte	0x03, 0x50
        /*003a*/ 	.short	0x0000


	//----- nvinfo : EIATTR_MAXREG_COUNT
	.align		4
        /*003c*/ 	.byte	0x03, 0x1b
        /*003e*/ 	.short	0x00ff


	//----- nvinfo : EIATTR_NUM_BARRIERS
	.align		4
        /*0040*/ 	.byte	0x02, 0x4c
        /*0042*/ 	.byte	0x01
	.zero		1


	//----- nvinfo : EIATTR_MERCURY_ISA_VERSION
	.align		4
        /*0044*/ 	.byte	0x03, 0x5f
        /*0046*/ 	.short	0x0101


	//----- nvinfo : EIATTR_VRC_CTA_INIT_COUNT
	.align		4
        /*0048*/ 	.byte	0x02, 0x4a
	.zero		1
	.zero		1


	//----- nvinfo : EIATTR_EXIT_INSTR_OFFSETS
	.align		4
        /*004c*/ 	.byte	0x04, 0x1c
        /*004e*/ 	.short	(.L_41 - .L_40)


	//   ....[0]....
.L_40:
        /*0050*/ 	.word	0x00001e40


	//----- nvinfo : EIATTR_CBANK_PARAM_SIZE
	.align		4
.L_41:
        /*0054*/ 	.byte	0x03, 0x19
        /*0056*/ 	.short	0x0014


	//----- nvinfo : EIATTR_PARAM_CBANK
	.align		4
        /*0058*/ 	.byte	0x04, 0x0a
        /*005a*/ 	.short	(.L_43 - .L_42)
	.align		4
.L_42:
        /*005c*/ 	.word	index@(.nv.constant0._Z6phase2iPii)
        /*0060*/ 	.short	0x0380
        /*0062*/ 	.short	0x0014


	//----- nvinfo : EIATTR_SW_WAR
	.align		4
.L_43:
        /*0064*/ 	.byte	0x04, 0x36
        /*0066*/ 	.short	(.L_45 - .L_44)
.L_44:
        /*0068*/ 	.word	0x00000008
.L_45:


//--------------------- .nv.info._Z6phase1iPii    --------------------------
	.section	.nv.info._Z6phase1iPii,"",@"SHT_CUDA_INFO"
	.sectionflags	@""
	.align	4


	//----- nvinfo : EIATTR_CUDA_API_VERSION
	.align		4
        /*0000*/ 	.byte	0x04, 0x37
        /*0002*/ 	.short	(.L_47 - .L_46)
.L_46:
        /*0004*/ 	.word	0x00000082


	//----- nvinfo : EIATTR_KPARAM_INFO
	.align		4
.L_47:
        /*0008*/ 	.byte	0x04, 0x17
        /*000a*/ 	.short	(.L_49 - .L_48)
.L_48:
        /*000c*/ 	.word	0x00000000
        /*0010*/ 	.short	0x0002
        /*0012*/ 	.short	0x0010
        /*0014*/ 	.byte	0x00, 0xf0, 0x11, 0x00


	//----- nvinfo : EIATTR_KPARAM_INFO
	.align		4
.L_49:
        /*0018*/ 	.byte	0x04, 0x17
        /*001a*/ 	.short	(.L_51 - .L_50)
.L_50:
        /*001c*/ 	.word	0x00000000
        /*0020*/ 	.short	0x0001
        /*0022*/ 	.short	0x0008
        /*0024*/ 	.byte	0x00, 0xf5, 0x21, 0x00


	//----- nvinfo : EIATTR_KPARAM_INFO
	.align		4
.L_51:
        /*0028*/ 	.byte	0x04, 0x17
        /*002a*/ 	.short	(.L_53 - .L_52)
.L_52:
        /*002c*/ 	.word	0x00000000
        /*0030*/ 	.short	0x0000
        /*0032*/ 	.short	0x0000
        /*0034*/ 	.byte	0x00, 0xf0, 0x11, 0x00


	//----- nvinfo : EIATTR_SPARSE_MMA_MASK
	.align		4
.L_53:
        /*0038*/ 	.byte	0x03, 0x50
        /*003a*/ 	.short	0x0000


	//----- nvinfo : EIATTR_MAXREG_COUNT
	.align		4
        /*003c*/ 	.byte	0x03, 0x1b
        /*003e*/ 	.short	0x00ff


	//----- nvinfo : EIATTR_NUM_BARRIERS
	.align		4
        /*0040*/ 	.byte	0x02, 0x4c
        /*0042*/ 	.byte	0x01
	.zero		1


	//----- nvinfo : EIATTR_MERCURY_ISA_VERSION
	.align		4
        /*0044*/ 	.byte	0x03, 0x5f
        /*0046*/ 	.short	0x0101


	//----- nvinfo : EIATTR_VRC_CTA_INIT_COUNT
	.align		4
        /*0048*/ 	.byte	0x02, 0x4a
	.zero		1
	.zero		1


	//----- nvinfo : EIATTR_EXIT_INSTR_OFFSETS
	.align		4
        /*004c*/ 	.byte	0x04, 0x1c
        /*004e*/ 	.short	(.L_55 - .L_54)


	//   ....[0]....
.L_54:
        /*0050*/ 	.word	0x00005610


	//----- nvinfo : EIATTR_CBANK_PARAM_SIZE
	.align		4
.L_55:
        /*0054*/ 	.byte	0x03, 0x19
        /*0056*/ 	.short	0x0014


	//----- nvinfo : EIATTR_PARAM_CBANK
	.align		4
        /*0058*/ 	.byte	0x04, 0x0a
        /*005a*/ 	.short	(.L_57 - .L_56)
	.align		4
.L_56:
        /*005c*/ 	.word	index@(.nv.constant0._Z6phase1iPii)
        /*0060*/ 	.short	0x0380
        /*0062*/ 	.short	0x0014


	//----- nvinfo : EIATTR_SW_WAR
	.align		4
.L_57:
        /*0064*/ 	.byte	0x04, 0x36
        /*0066*/ 	.short	(.L_59 - .L_58)
.L_58:
        /*0068*/ 	.word	0x00000008
.L_59:


//--------------------- .nv.callgraph             --------------------------
	.section	.nv.callgraph,"",@"SHT_CUDA_CALLGRAPH"
	.align	4
	.sectionentsize	8
	.align		4
        /*0000*/ 	.word	0x00000000
	.align		4
        /*0004*/ 	.word	0xffffffff
	.align		4
        /*0008*/ 	.word	0x00000000
	.align		4
        /*000c*/ 	.word	0xfffffffe
	.align		4
        /*0010*/ 	.word	0x00000000
	.align		4
        /*0014*/ 	.word	0xfffffffd
	.align		4
        /*0018*/ 	.word	0x00000000
	.align		4
        /*001c*/ 	.word	0xfffffffc


//--------------------- .text._Z6phase3iPii       --------------------------
	.section	.text._Z6phase3iPii,"ax",@progbits
	.align	128
        .global         _Z6phase3iPii
        .type           _Z6phase3iPii,@function
        .size           _Z6phase3iPii,(.L_x_3 - _Z6phase3iPii)
        .other          _Z6phase3iPii,@"STO_CUDA_ENTRY STV_DEFAULT"
_Z6phase3iPii:
.text._Z6phase3iPii:
[----:B------:R-:W-:Y:S08]  /*0000*/  LDC R1, c[0x0][0x37c] ;  /* 0x0000df00ff017b82 */ /* 0x000ff00000000800 */
[----:B------:R-:W0:Y:S01]  /*0010*/  S2UR UR4, SR_CTAID.X ;  /* 0x00000000000479c3 */ /* 0x000e220000002500 */
[----:B------:R-:W1:Y:S01]  /*0020*/  S2R R0, SR_TID.Y ;  /* 0x0000000000007919 */ /* 0x000e620000002200 */
[----:B------:R-:W2:Y:S06]  /*0030*/  S2R R13, SR_TID.X ;  /* 0x00000000000d7919 */ /* 0x000eac0000002100 */
[----:B------:R-:W3:Y:S08]  /*0040*/  LDC R6, c[0x0][0x380] ;  /* 0x0000e000ff067b82 */ /* 0x000ef00000000800 */
[----:B------:R-:W4:Y:S08]  /*0050*/  S2UR UR5, SR_CTAID.Y ;  /* 0x00000000000579c3 */ /* 0x000f300000002600 */
[----:B------:R-:W5:Y:S01]  /*0060*/  LDC R5, c[0x0][0x390] ;  /* 0x0000e400ff057b82 */ /* 0x000f620000000800 */
[----:B0-----:R-:W-:-:S06]  /*0070*/  UIADD3 UR6, UPT, UPT, UR4, 0x1, URZ ;  /* 0x0000000104067890 */ /* 0x001fcc000fffe0ff */
[----:B------:R-:W-:Y:S01]  /*0080*/  IMAD.U32 R3, RZ, RZ, UR6 ;  /* 0x00000006ff037e24 */ /* 0x000fe2000f8e00ff */
[C---:B---3--:R-:W-:Y:S01]  /*0090*/  ISETP.LE.U32.AND P0, PT, R6.reuse, UR4, PT ;  /* 0x0000000406007c0c */ /* 0x048fe2000bf03070 */
[----:B------:R-:W0:Y:S01]  /*00a0*/  LDC.64 R20, c[0x0][0x388] ;  /* 0x0000e200ff147b82 */ /* 0x000e220000000a00 */
[C---:B-1----:R-:W-:Y:S01]  /*00b0*/  IMAD R7, R6.reuse, 0x40, R0 ;  /* 0x0000004006077824 */ /* 0x042fe200078e0200 */
[C---:B----4-:R-:W-:Y:S01]  /*00c0*/  ISETP.LE.U32.AND P1, PT, R6.reuse, UR5, PT ;  /* 0x0000000506007c0c */ /* 0x050fe2000bf23070 */
[----:B------:R-:W-:Y:S01]  /*00d0*/  UIADD3 UR7, UPT, UPT, UR5, 0x1, URZ ;  /* 0x0000000105077890 */ /* 0x000fe2000fffe0ff */
[----:B--2---:R-:W-:-:S08]  /*00e0*/  IMAD R6, R6, 0x40, R13 ;  /* 0x0000004006067824 */ /* 0x004fd000078e020d */
[----:B------:R-:W-:Y:S02]  /*00f0*/  @!P0 IMAD R3, RZ, RZ, UR4 ;  /* 0x00000004ff038e24 */ /* 0x000fe4000f8e02ff */
[----:B------:R-:W-:Y:S02]  /*0100*/  IMAD.U32 R2, RZ, RZ, UR7 ;  /* 0x00000007ff027e24 */ /* 0x000fe4000f8e00ff */
[----:B------:R-:W-:Y:S01]  /*0110*/  IMAD R3, R3, 0x40, R0 ;  /* 0x0000004003037824 */ /* 0x000fe200078e0200 */
[----:B------:R-:W1:Y:S01]  /*0120*/  LDCU.64 UR6, c[0x0][0x358] ;  /* 0x00006b00ff0677ac */ /* 0x000e620008000a00 */
[----:B------:R-:W-:Y:S02]  /*0130*/  @!P1 IMAD R2, RZ, RZ, UR5 ;  /* 0x00000005ff029e24 */ /* 0x000fe4000f8e02ff */
[----:B-----5:R-:W-:Y:S02]  /*0140*/  IMAD R4, R3, R5, RZ ;  /* 0x0000000503047224 */ /* 0x020fe400078e02ff */
[----:B------:R-:W-:-:S02]  /*0150*/  IMAD R2, R2, 0x40, R13 ;  /* 0x0000004002027824 */ /* 0x000fc400078e020d */
[----:B------:R-:W-:Y:S02]  /*0160*/  IMAD.IADD R19, R4, 0x1, R6 ;  /* 0x0000000104137824 */ /* 0x000fe400078e0206 */
[----:B------:R-:W-:Y:S02]  /*0170*/  IMAD R8, R7, R5, R2 ;  /* 0x0000000507087224 */ /* 0x000fe400078e0202 */
[C---:B------:R-:W-:Y:S02]  /*0180*/  IMAD R7, R5.reuse, 0x20, R4 ;  /* 0x0000002005077824 */ /* 0x040fe400078e0204 */
[----:B------:R-:W-:Y:S02]  /*0190*/  IMAD R11, R5, 0x20, R8 ;  /* 0x00000020050b7824 */ /* 0x000fe400078e0208 */
[----:B------:R-:W-:Y:S02]  /*01a0*/  IMAD.IADD R15, R7, 0x1, R6 ;  /* 0x00000001070f7824 */ /* 0x000fe400078e0206 */
[----:B0-----:R-:W-:-:S04]  /*01b0*/  IMAD.WIDE R16, R8, 0x4, R20 ;  /* 0x0000000408107825 */ /* 0x001fc800078e0214 */
[--C-:B------:R-:W-:Y:S01]  /*01c0*/  IMAD.WIDE R18, R19, 0x4, R20.reuse ;  /* 0x0000000413127825 */ /* 0x100fe200078e0214 */
[----:B-1----:R-:W2:Y:S03]  /*01d0*/  LDG.E R4, desc[UR6][R16.64] ;  /* 0x0000000610047981 */ /* 0x002ea6000c1e1900 */
[--C-:B------:R-:W-:Y:S01]  /*01e0*/  IMAD.WIDE R14, R15, 0x4, R20.reuse ;  /* 0x000000040f0e7825 */ /* 0x100fe200078e0214 */
[----:B------:R-:W3:Y:S03]  /*01f0*/  LDG.E R6, desc[UR6][R16.64+0x80] ;  /* 0x0000800610067981 */ /* 0x000ee6000c1e1900 */
[----:B------:R-:W-:Y:S01]  /*0200*/  IMAD.WIDE R10, R11, 0x4, R20 ;  /* 0x000000040b0a7825 */ /* 0x000fe200078e0214 */
[----:B------:R-:W4:Y:S04]  /*0210*/  LDG.E R8, desc[UR6][R18.64] ;  /* 0x0000000612087981 */ /* 0x000f28000c1e1900 */
[----:B------:R-:W5:Y:S04]  /*0220*/  LDG.E R26, desc[UR6][R18.64+0x80] ;  /* 0x00008006121a7981 */ /* 0x000f68000c1e1900 */
[----:B------:R-:W5:Y:S04]  /*0230*/  LDG.E R24, desc[UR6][R14.64] ;  /* 0x000000060e187981 */ /* 0x000f68000c1e1900 */
[----:B------:R-:W5:Y:S04]  /*0240*/  LDG.E R28, desc[UR6][R14.64+0x80] ;  /* 0x000080060e1c7981 */ /* 0x000f68000c1e1900 */
[----:B------:R-:W5:Y:S04]  /*0250*/  LDG.E R25, desc[UR6][R10.64] ;  /* 0x000000060a197981 */ /* 0x000f68000c1e1900 */
[----:B------:R0:W5:Y:S01]  /*0260*/  LDG.E R27, desc[UR6][R10.64+0x80] ;  /* 0x000080060a1b7981 */ /* 0x000162000c1e1900 */
[----:B------:R-:W-:-:S02]  /*0270*/  IMAD R23, R3, R5, R2 ;  /* 0x0000000503177224 */ /* 0x000fc400078e0202 */
[----:B------:R-:W-:Y:S02]  /*0280*/  IMAD.IADD R7, R2, 0x1, R7 ;  /* 0x0000000102077824 */ /* 0x000fe400078e0207 */
[----:B------:R-:W-:-:S04]  /*0290*/  IMAD.WIDE R22, R23, 0x4, R20 ;  /* 0x0000000417167825 */ /* 0x000fc800078e0214 */
[----:B------:R-:W-:Y:S01]  /*02a0*/  IMAD.WIDE R20, R7, 0x4, R20 ;  /* 0x0000000407147825 */ /* 0x000fe200078e0214 */
[----:B------:R-:W5:Y:S04]  /*02b0*/  LDG.E R3, desc[UR6][R22.64] ;  /* 0x0000000616037981 */ /* 0x000f68000c1e1900 */
[----:B------:R-:W5:Y:S04]  /*02c0*/  LDG.E R5, desc[UR6][R20.64] ;  /* 0x0000000614057981 */ /* 0x000f68000c1e1900 */
[----:B------:R-:W5:Y:S04]  /*02d0*/  LDG.E R7, desc[UR6][R22.64+0x80] ;  /* 0x0000800616077981 */ /* 0x000f68000c1e1900 */
[----:B------:R-:W5:Y:S01]  /*02e0*/  LDG.E R9, desc[UR6][R20.64+0x80] ;  /* 0x0000800614097981 */ /* 0x000f62000c1e1900 */
[----:B------:R-:W1:Y:S01]  /*02f0*/  S2UR UR5, SR_CgaCtaId ;  /* 0x00000000000579c3 */ /* 0x000e620000008800 */
[----:B------:R-:W-:Y:S01]  /*0300*/  UMOV UR4, 0x400 ;  /* 0x0000040000047882 */ /* 0x000fe20000000000 */
[----:B------:R-:W-:Y:S01]  /*0310*/  IMAD R2, R0, 0x40, R13 ;  /* 0x0000004000027824 */ /* 0x000fe200078e020d */
[----:B-1----:R-:W-:-:S06]  /*0320*/  ULEA UR4, UR5, UR4, 0x18 ;  /* 0x0000000405047291 */ /* 0x002fcc000f8ec0ff */
[----:B0-----:R-:W-:Y:S02]  /*0330*/  LEA R10, R2, UR4, 0x2 ;  /* 0x00000004020a7c11 */ /* 0x001fe4000f8e10ff */
[----:B------:R-:W-:Y:S02]  /*0340*/  LEA R2, R13, UR4, 0x2 ;  /* 0x000000040d027c11 */ /* 0x000fe4000f8e10ff */
[----:B------:R-:W-:Y:S01]  /*0350*/  LEA R0, R0, UR4, 0x8 ;  /* 0x0000000400007c11 */ /* 0x000fe2000f8e40ff */
[----:B--2---:R-:W-:Y:S04]  /*0360*/  STS [R10+0x4000], R4 ;  /* 0x004000040a007388 */ /* 0x004fe80000000800 */
[----:B---3--:R-:W-:Y:S04]  /*0370*/  STS [R10+0x4080], R6 ;  /* 0x004080060a007388 */ /* 0x008fe80000000800 */
[----:B----4-:R-:W-:Y:S04]  /*0380*/  STS [R10], R8 ;  /* 0x000000080a007388 */ /* 0x010fe80000000800 */
[----:B-----5:R-:W-:Y:S04]  /*0390*/  STS [R10+0x80], R26 ;  /* 0x0000801a0a007388 */ /* 0x020fe80000000800 */
[----:B------:R-:W-:Y:S04]  /*03a0*/  STS [R10+0x2000], R24 ;  /* 0x002000180a007388 */ /* 0x000fe80000000800 */
[----:B------:R-:W-:Y:S04]  /*03b0*/  STS [R10+0x2080], R28 ;  /* 0x0020801c0a007388 */ /* 0x000fe80000000800 */
[----:B------:R-:W-:Y:S04]  /*03c0*/  STS [R10+0x6000], R25 ;  /* 0x006000190a007388 */ /* 0x000fe80000000800 */
[----:B------:R-:W-:Y:S01]  /*03d0*/  STS [R10+0x6080], R27 ;  /* 0x0060801b0a007388 */ /* 0x000fe20000000800 */
[----:B------:R-:W-:Y:S06]  /*03e0*/  BAR.SYNC.DEFER_BLOCKING 0x0 ;  /* 0x0000000000007b1d */ /* 0x000fec0000010000 */
[----:B------:R-:W-:Y:S04]  /*03f0*/  LDS R8, [R2+0x4000] ;  /* 0x0040000002087984 */ /* 0x000fe80000000800 */
[----:B------:R-:W0:Y:S04]  /*0400*/  LDS.128 R12, [R0] ;  /* 0x00000000000c7984 */ /* 0x000e280000000c00 */
[----:B------:R-:W1:Y:S04]  /*0410*/  LDS.128 R16, [R0+0x2000] ;  /* 0x0020000000107984 */ /* 0x000e680000000c00 */
[----:B------:R-:W2:Y:S04]  /*0420*/  LDS R25, [R2+0x4080] ;  /* 0x0040800002197984 */ /* 0x000ea80000000800 */
[----:B------:R-:W3:Y:S04]  /*0430*/  LDS R6, [R2+0x4100] ;  /* 0x0041000002067984 */ /* 0x000ee80000000800 */
[----:B------:R-:W4:Y:S04]  /*0440*/  LDS R4, [R2+0x4180] ;  /* 0x0041800002047984 */ /* 0x000f280000000800 */
[----:B------:R-:W5:Y:S04]  /*0450*/  LDS R29, [R2+0x4200] ;  /* 0x00420000021d7984 */ /* 0x000f680000000800 */
[----:B------:R-:W5:Y:S04]  /*0460*/  LDS R11, [R2+0x4280] ;  /* 0x00428000020b7984 */ /* 0x000f680000000800 */
[----:B------:R-:W5:Y:S04]  /*0470*/  LDS R26, [R2+0x4300] ;  /* 0x00430000021a7984 */ /* 0x000f680000000800 */
[----:B------:R-:W5:Y:S04]  /*0480*/  LDS R24, [R2+0x4380] ;  /* 0x0043800002187984 */ /* 0x000f680000000800 */
[----:B------:R-:W-:Y:S01]  /*0490*/  LDS R28, [R2+0x4580] ;  /* 0x00458000021c7984 */ /* 0x000fe20000000800 */
[----:B0-----:R-:W-:-:S02]  /*04a0*/  VIADDMNMX R3, R8, R12, R3, PT ;  /* 0x0000000c08037246 */ /* 0x001fc40003800103 */
[----:B-1----:R-:W-:Y:S02]  /*04b0*/  VIADDMNMX R5, R8, R16, R5, PT ;  /* 0x0000001008057246 */ /* 0x002fe40003800105 */
[C---:B--2---:R-:W-:Y:S02]  /*04c0*/  VIADDMNMX R7, R25.reuse, R12, R7, PT ;  /* 0x0000000c19077246 */ /* 0x044fe40003800107 */
[----:B------:R-:W-:Y:S02]  /*04d0*/  VIADDMNMX R9, R25, R16, R9, PT ;  /* 0x0000001019097246 */ /* 0x000fe40003800109 */
[C---:B---3--:R-:W-:Y:S01]  /*04e0*/  VIADDMNMX R3, R6.reuse, R13, R3, PT ;  /* 0x0000000d06037246 */ /* 0x048fe20003800103 */
[----:B------:R-:W-:Y:S01]  /*04f0*/  LDS R25, [R2+0x4600] ;  /* 0x0046000002197984 */ /* 0x000fe20000000800 */
[----:B------:R-:W-:Y:S02]  /*0500*/  VIADDMNMX R5, R6, R17, R5, PT ;  /* 0x0000001106057246 */ /* 0x000fe40003800105 */
[----:B----4-:R-:W-:-:S02]  /*0510*/  VIADDMNMX R7, R4, R13, R7, PT ;  /* 0x0000000d04077246 */ /* 0x010fc40003800107 */
[----:B------:R-:W-:Y:S01]  /*0520*/  VIADDMNMX R9, R4, R17, R9, PT ;  /* 0x0000001104097246 */ /* 0x000fe20003800109 */
[----:B------:R-:W-:Y:S01]  /*0530*/  LDS R13, [R2+0x4480] ;  /* 0x00448000020d7984 */ /* 0x000fe20000000800 */
[C---:B-----5:R-:W-:Y:S02]  /*0540*/  VIADDMNMX R12, R29.reuse, R14, R3, PT ;  /* 0x0000000e1d0c7246 */ /* 0x060fe40003800103 */
[----:B------:R-:W-:Y:S01]  /*0550*/  VIADDMNMX R16, R29, R18, R5, PT ;  /* 0x000000121d107246 */ /* 0x000fe20003800105 */
[----:B------:R-:W-:Y:S01]  /*0560*/  LDS R3, [R2+0x4400] ;  /* 0x0044000002037984 */ /* 0x000fe20000000800 */
[C---:B------:R-:W-:Y:S02]  /*0570*/  VIADDMNMX R14, R11.reuse, R14, R7, PT ;  /* 0x0000000e0b0e7246 */ /* 0x040fe40003800107 */
[----:B------:R-:W-:Y:S01]  /*0580*/  VIADDMNMX R18, R11, R18, R9, PT ;  /* 0x000000120b127246 */ /* 0x000fe20003800109 */
[----:B------:R-:W0:Y:S01]  /*0590*/  LDS.128 R4, [R0+0x10] ;  /* 0x0000100000047984 */ /* 0x000e220000000c00 */
[----:B------:R-:W-:-:S02]  /*05a0*/  VIADDMNMX R12, R26, R15, R12, PT ;  /* 0x0000000f1a0c7246 */ /* 0x000fc4000380010c */
[----:B------:R-:W-:Y:S01]  /*05b0*/  VIADDMNMX R16, R26, R19, R16, PT ;  /* 0x000000131a107246 */ /* 0x000fe20003800110 */
[----:B------:R-:W1:Y:S01]  /*05c0*/  LDS.128 R8, [R0+0x2010] ;  /* 0x0020100000087984 */ /* 0x000e620000000c00 */
[C---:B------:R-:W-:Y:S02]  /*05d0*/  VIADDMNMX R14, R24.reuse, R15, R14, PT ;  /* 0x0000000f180e7246 */ /* 0x040fe4000380010e */
[----:B------:R-:W-:Y:S01]  /*05e0*/  VIADDMNMX R18, R24, R19, R18, PT ;  /* 0x0000001318127246 */ /* 0x000fe20003800112 */
[----:B------:R-:W2:Y:S04]  /*05f0*/  LDS R17, [R2+0x4500] ;  /* 0x0045000002117984 */ /* 0x000ea80000000800 */
[----:B------:R-:W3:Y:S04]  /*0600*/  LDS R15, [R2+0x4680] ;  /* 0x00468000020f7984 */ /* 0x000ee80000000800 */
[----:B------:R-:W4:Y:S04]  /*0610*/  LDS R24, [R2+0x4700] ;  /* 0x0047000002187984 */ /* 0x000f280000000800 */
[----:B------:R-:W5:Y:S01]  /*0620*/  LDS R26, [R2+0x4780] ;  /* 0x00478000021a7984 */ /* 0x000f620000000800 */
[----:B0-----:R-:W-:-:S02]  /*0630*/  VIADDMNMX R12, R3, R4, R12, PT ;  /* 0x00000004030c7246 */ /* 0x001fc4000380010c */
[----:B------:R-:W-:Y:S02]  /*0640*/  VIADDMNMX R14, R13, R4, R14, PT ;  /* 0x000000040d0e7246 */ /* 0x000fe4000380010e */
[-C--:B-1----:R-:W-:Y:S02]  /*0650*/  VIADDMNMX R16, R3, R8.reuse, R16, PT ;  /* 0x0000000803107246 */ /* 0x082fe40003800110 */
[----:B------:R-:W-:Y:S01]  /*0660*/  VIADDMNMX R18, R13, R8, R18, PT ;  /* 0x000000080d127246 */ /* 0x000fe20003800112 */
[----:B------:R-:W-:Y:S01]  /*0670*/  LDS R3, [R2+0x4800] ;  /* 0x0048000002037984 */ /* 0x000fe20000000800 */
[C---:B--2---:R-:W-:Y:S02]  /*0680*/  VIADDMNMX R4, R17.reuse, R5, R12, PT ;  /* 0x0000000511047246 */ /* 0x044fe4000380010c */
[----:B------:R-:W-:Y:S02]  /*0690*/  VIADDMNMX R8, R17, R9, R16, PT ;  /* 0x0000000911087246 */ /* 0x000fe40003800110 */
[----:B------:R-:W-:-:S02]  /*06a0*/  VIADDMNMX R14, R28, R5, R14, PT ;  /* 0x000000051c0e7246 */ /* 0x000fc4000380010e */
[----:B------:R-:W-:Y:S01]  /*06b0*/  VIADDMNMX R18, R28, R9, R18, PT ;  /* 0x000000091c127246 */ /* 0x000fe20003800112 */
[----:B------:R-:W-:Y:S01]  /*06c0*/  LDS R5, [R2+0x4880] ;  /* 0x0048800002057984 */ /* 0x000fe20000000800 */
[C---:B------:R-:W-:Y:S02]  /*06d0*/  VIADDMNMX R4, R25.reuse, R6, R4, PT ;  /* 0x0000000619047246 */ /* 0x040fe40003800104 */
[----:B------:R-:W-:Y:S01]  /*06e0*/  VIADDMNMX R8, R25, R10, R8, PT ;  /* 0x0000000a19087246 */ /* 0x000fe20003800108 */
[----:B------:R-:W-:Y:S01]  /*06f0*/  LDS R9, [R2+0x4900] ;  /* 0x0049000002097984 */ /* 0x000fe20000000800 */
[C---:B---3--:R-:W-:Y:S02]  /*0700*/  VIADDMNMX R6, R15.reuse, R6, R14, PT ;  /* 0x000000060f067246 */ /* 0x048fe4000380010e */
[----:B------:R-:W-:Y:S01]  /*0710*/  VIADDMNMX R10, R15, R10, R18, PT ;  /* 0x0000000a0f0a7246 */ /* 0x000fe20003800112 */
[----:B------:R-:W-:Y:S01]  /*0720*/  LDS R28, [R2+0x4980] ;  /* 0x00498000021c7984 */ /* 0x000fe20000000800 */
[----:B----4-:R-:W-:-:S02]  /*0730*/  VIADDMNMX R4, R24, R7, R4, PT ;  /* 0x0000000718047246 */ /* 0x010fc40003800104 */
[----:B-----5:R-:W-:Y:S01]  /*0740*/  VIADDMNMX R6, R26, R7, R6, PT ;  /* 0x000000071a067246 */ /* 0x020fe20003800106 */
[----:B------:R-:W0:Y:S01]  /*0750*/  LDS.128 R12, [R0+0x20] ;  /* 0x00002000000c7984 */ /* 0x000e220000000c00 */
[-C--:B------:R-:W-:Y:S02]  /*0760*/  VIADDMNMX R8, R24, R11.reuse, R8, PT ;  /* 0x0000000b18087246 */ /* 0x080fe40003800108 */
[----:B------:R-:W-:Y:S01]  /*0770*/  VIADDMNMX R10, R26, R11, R10, PT ;  /* 0x0000000b1a0a7246 */ /* 0x000fe2000380010a */
[----:B------:R-:W1:Y:S04]  /*0780*/  LDS.128 R16, [R0+0x2020] ;  /* 0x0020200000107984 */ /* 0x000e680000000c00 */
        /* <DEDUP_REMOVED lines=9> */
[C---:B------:R-:W-:Y:S02]  /*0820*/  VIADDMNMX R4, R9.reuse, R13, R4, PT ;  /* 0x0000000d09047246 */ /* 0x040fe40003800104 */
[----:B------:R-:W-:Y:S02]  /*0830*/  VIADDMNMX R8, R9, R17, R8, PT ;  /* 0x0000001109087246 */ /* 0x000fe40003800108 */
[----:B------:R-:W-:-:S02]  /*0840*/  VIADDMNMX R6, R28, R13, R6, PT ;  /* 0x0000000d1c067246 */ /* 0x000fc40003800106 */
[----:B------:R-:W-:Y:S01]  /*0850*/  VIADDMNMX R10, R28, R17, R10, PT ;  /* 0x000000111c0a7246 */ /* 0x000fe2000380010a */
[----:B------:R-:W-:Y:S01]  /*0860*/  LDS R13, [R2+0x4c80] ;  /* 0x004c8000020d7984 */ /* 0x000fe20000000800 */
[C---:B--2---:R-:W-:Y:S02]  /*0870*/  VIADDMNMX R12, R25.reuse, R14, R4, PT ;  /* 0x0000000e190c7246 */ /* 0x044fe40003800104 */
        /* <DEDUP_REMOVED lines=307> */
[----:B------:R-:W-:Y:S01]  /*1bb0*/  VIADDMNMX R8, R9, R17, R8, PT ;  /* 0x0000001109087246 */ /* 0x000fe20003800108 */
[----:B------:R-:W-:Y:S01]  /*1bc0*/  LDS R16, [R2+0x7d80] ;  /* 0x007d800002107984 */ /* 0x000fe20000000800 */
        /* <DEDUP_REMOVED lines=10> */
[----:B------:R-:W-:Y:S01]  /*1c70*/  VIADDMNMX R25, R24, R19, R25, PT ;  /* 0x0000001318197246 */ /* 0x000fe20003800119 */
[----:B------:R-:W0:Y:S01]  /*1c80*/  LDS.128 R4, [R0+0xf0] ;  /* 0x0000f00000047984 */ /* 0x000e220000000c00 */
[C---:B-----5:R-:W-:Y:S02]  /*1c90*/  VIADDMNMX R27, R26.reuse, R15, R14, PT ;  /* 0x0000000f1a1b7246 */ /* 0x060fe4000380010e */
[----:B------:R-:W-:Y:S01]  /*1ca0*/  VIADDMNMX R18, R26, R19, R18, PT ;  /* 0x000000131a127246 */ /* 0x000fe20003800112 */
[----:B------:R-:W1:Y:S04]  /*1cb0*/  LDS.128 R8, [R0+0x20f0] ;  /* 0x0020f00000087984 */ /* 0x000e680000000c00 */
[----:B------:R-:W2:Y:S04]  /*1cc0*/  LDS R24, [R2+0x7d00] ;  /* 0x007d000002187984 */ /* 0x000ea80000000800 */
[----:B------:R-:W3:Y:S04]  /*1cd0*/  LDS R15, [R2+0x7e80] ;  /* 0x007e8000020f7984 */ /* 0x000ee80000000800 */
[----:B------:R-:W4:Y:S01]  /*1ce0*/  LDS R14, [R2+0x7f80] ;  /* 0x007f8000020e7984 */ /* 0x000f220000000800 */
[----:B0-----:R-:W-:-:S02]  /*1cf0*/  VIADDMNMX R27, R3, R4, R27, PT ;  /* 0x00000004031b7246 */ /* 0x001fc4000380011b */
[C---:B------:R-:W-:Y:S02]  /*1d00*/  VIADDMNMX R12, R13.reuse, R4, R12, PT ;  /* 0x000000040d0c7246 */ /* 0x040fe4000380010c */
[-C--:B-1----:R-:W-:Y:S02]  /*1d10*/  VIADDMNMX R25, R13, R8.reuse, R25, PT ;  /* 0x000000080d197246 */ /* 0x082fe40003800119 */
[----:B------:R-:W-:Y:S02]  /*1d20*/  VIADDMNMX R18, R3, R8, R18, PT ;  /* 0x0000000803127246 */ /* 0x000fe40003800112 */
[-C--:B------:R-:W-:Y:S02]  /*1d30*/  VIADDMNMX R27, R16, R5.reuse, R27, PT ;  /* 0x00000005101b7246 */ /* 0x080fe4000380011b */
[C---:B--2---:R-:W-:Y:S02]  /*1d40*/  VIADDMNMX R12, R24.reuse, R5, R12, PT ;  /* 0x00000005180c7246 */ /* 0x044fe4000380010c */
[----:B------:R-:W-:-:S02]  /*1d50*/  VIADDMNMX R25, R24, R9, R25, PT ;  /* 0x0000000918197246 */ /* 0x000fc40003800119 */
[----:B------:R-:W-:Y:S02]  /*1d60*/  VIADDMNMX R18, R16, R9, R18, PT ;  /* 0x0000000910127246 */ /* 0x000fe40003800112 */
[-C--:B---3--:R-:W-:Y:S02]  /*1d70*/  VIADDMNMX R27, R15, R6.reuse, R27, PT ;  /* 0x000000060f1b7246 */ /* 0x088fe4000380011b */
[C---:B------:R-:W-:Y:S02]  /*1d80*/  VIADDMNMX R12, R17.reuse, R6, R12, PT ;  /* 0x00000006110c7246 */ /* 0x040fe4000380010c */
[-C--:B------:R-:W-:Y:S02]  /*1d90*/  VIADDMNMX R25, R17, R10.reuse, R25, PT ;  /* 0x0000000a11197246 */ /* 0x080fe40003800119 */
[----:B------:R-:W-:Y:S02]  /*1da0*/  VIADDMNMX R18, R15, R10, R18, PT ;  /* 0x0000000a0f127246 */ /* 0x000fe40003800112 */
[----:B----4-:R-:W-:-:S02]  /*1db0*/  VIADDMNMX R27, R14, R7, R27, PT ;  /* 0x000000070e1b7246 */ /* 0x010fc4000380011b */
[C---:B------:R-:W-:Y:S02]  /*1dc0*/  VIADDMNMX R7, R28.reuse, R7, R12, PT ;  /* 0x000000071c077246 */ /* 0x040fe4000380010c */
[-C--:B------:R-:W-:Y:S01]  /*1dd0*/  VIADDMNMX R25, R28, R11.reuse, R25, PT ;  /* 0x0000000b1c197246 */ /* 0x080fe20003800119 */
[----:B------:R-:W-:Y:S01]  /*1de0*/  STG.E desc[UR6][R22.64+0x80], R27 ;  /* 0x0000801b16007986 */ /* 0x000fe2000c101906 */
[----:B------:R-:W-:-:S03]  /*1df0*/  VIADDMNMX R11, R14, R11, R18, PT ;  /* 0x0000000b0e0b7246 */ /* 0x000fc60003800112 */
[----:B------:R-:W-:Y:S04]  /*1e00*/  STG.E desc[UR6][R22.64], R7 ;  /* 0x0000000716007986 */ /* 0x000fe8000c101906 */
[----:B------:R-:W-:Y:S04]  /*1e10*/  STG.E desc[UR6][R20.64], R25 ;  /* 0x0000001914007986 */ /* 0x000fe8000c101906 */
[----:B------:R-:W-:Y:S01]  /*1e20*/  STG.E desc[UR6][R20.64+0x80], R11 ;  /* 0x0000800b14007986 */ /* 0x000fe2000c101906 */
[----:B------:R-:W-:Y:S05]  /*1e30*/  EXIT ;  /* 0x000000000000794d */ /* 0x000fea0003800000 */
.L_x_0:
[----:B------:R-:W-:-:S00]  /*1e40*/  BRA `(.L_x_0) ;  /* 0xfffffffc00fc7947 */ /* 0x000fc0000383ffff */
[----:B------:R-:W-:-:S00]  /*1e50*/  NOP ;  /* 0x0000000000007918 */ /* 0x000fc00000000000 */
        /* <DEDUP_REMOVED lines=10> */
.L_x_3:


//--------------------- .text._Z6phase2iPii       --------------------------
	.section	.text._Z6phase2iPii,"ax",@progbits
	.align	128
        .global         _Z6phase2iPii
        .type           _Z6phase2iPii,@function
        .size           _Z6phase2iPii,(.L_x_4 - _Z6phase2iPii)
        .other          _Z6phase2iPii,@"STO_CUDA_ENTRY STV_DEFAULT"
_Z6phase2iPii:
.text._Z6phase2iPii:
[----:B------:R-:W-:Y:S08]  /*0000*/  LDC R1, c[0x0][0x37c] ;  /* 0x0000df00ff017b82 */ /* 0x000ff00000000800 */
[----:B------:R-:W0:Y:S01]  /*0010*/  S2UR UR5, SR_CTAID.Y ;  /* 0x00000000000579c3 */ /* 0x000e220000002600 */
[----:B------:R-:W1:Y:S01]  /*0020*/  S2R R0, SR_TID.Y ;  /* 0x0000000000007919 */ /* 0x000e620000002200 */
[----:B------:R-:W2:Y:S06]  /*0030*/  S2R R13, SR_TID.X ;  /* 0x00000000000d7919 */ /* 0x000eac0000002100 */
[----:B------:R-:W3:Y:S08]  /*0040*/  LDC R8, c[0x0][0x380] ;  /* 0x0000e000ff087b82 */ /* 0x000ef00000000800 */
[----:B------:R-:W4:Y:S01]  /*0050*/  S2UR UR4, SR_CTAID.X ;  /* 0x00000000000479c3 */ /* 0x000f220000002500 */
[----:B0-----:R-:W-:-:S07]  /*0060*/  UIADD3 UR6, UPT, UPT, UR5, 0x1, URZ ;  /* 0x0000000105067890 */ /* 0x001fce000fffe0ff */
[----:B------:R-:W0:Y:S01]  /*0070*/  LDC R2, c[0x0][0x390] ;  /* 0x0000e400ff027b82 */ /* 0x000e220000000800 */
[----:B------:R-:W-:Y:S01]  /*0080*/  IMAD.U32 R5, RZ, RZ, UR6 ;  /* 0x00000006ff057e24 */ /* 0x000fe2000f8e00ff */
[----:B---3--:R-:W-:-:S06]  /*0090*/  ISETP.LE.AND P0, PT, R8, UR5, PT ;  /* 0x0000000508007c0c */ /* 0x008fcc000bf03270 */
[----:B------:R-:W3:Y:S01]  /*00a0*/  LDC.64 R20, c[0x0][0x388] ;  /* 0x0000e200ff147b82 */ /* 0x000ee20000000a00 */
[----:B-1----:R-:W-:Y:S01]  /*00b0*/  IMAD R6, R8, 0x40, R0 ;  /* 0x0000004008067824 */ /* 0x002fe200078e0200 */
[----:B------:R-:W1:Y:S01]  /*00c0*/  LDCU.64 UR6, c[0x0][0x358] ;  /* 0x00006b00ff0677ac */ /* 0x000e620008000a00 */
[----:B----4-:R-:W-:-:S04]  /*00d0*/  ISETP.NE.AND P1, PT, RZ, UR4, PT ;  /* 0x00000004ff007c0c */ /* 0x010fc8000bf25270 */
[----:B------:R-:W-:Y:S01]  /*00e0*/  SEL R4, R8, RZ, !P1 ;  /* 0x000000ff08047207 */ /* 0x000fe20004800000 */
[----:B------:R-:W-:-:S04]  /*00f0*/  @!P0 IMAD R5, RZ, RZ, UR5 ;  /* 0x00000005ff058e24 */ /* 0x000fc8000f8e02ff */
[C---:B------:R-:W-:Y:S01]  /*0100*/  IMAD R4, R5.reuse, UR4, R4 ;  /* 0x0000000405047c24 */ /* 0x040fe2000f8e0204 */
[----:B------:R-:W-:-:S03]  /*0110*/  SEL R3, R5, RZ, !P1 ;  /* 0x000000ff05037207 */ /* 0x000fc60004800000 */
[----:B--2---:R-:W-:Y:S02]  /*0120*/  IMAD R5, R4, 0x40, R13 ;  /* 0x0000004004057824 */ /* 0x004fe400078e020d */
[C---:B------:R-:W-:Y:S02]  /*0130*/  IMAD R3, R8.reuse, UR4, R3 ;  /* 0x0000000408037c24 */ /* 0x040fe4000f8e0203 */
[----:B------:R-:W-:Y:S02]  /*0140*/  IMAD R4, R8, 0x40, R13 ;  /* 0x0000004008047824 */ /* 0x000fe400078e020d */
[----:B------:R-:W-:Y:S02]  /*0150*/  IMAD R3, R3, 0x40, R0 ;  /* 0x0000004003037824 */ /* 0x000fe400078e0200 */
[-C--:B0-----:R-:W-:Y:S02]  /*0160*/  IMAD R9, R6, R2.reuse, R5 ;  /* 0x0000000206097224 */ /* 0x081fe400078e0205 */
[----:B------:R-:W-:-:S02]  /*0170*/  IMAD R7, R3, R2, RZ ;  /* 0x0000000203077224 */ /* 0x000fc400078e02ff */
[C---:B------:R-:W-:Y:S02]  /*0180*/  IMAD R11, R2.reuse, 0x20, R9 ;  /* 0x00000020020b7824 */ /* 0x040fe400078e0209 */
[----:B------:R-:W-:Y:S02]  /*0190*/  IMAD R12, R2, 0x20, R7 ;  /* 0x00000020020c7824 */ /* 0x000fe400078e0207 */
[--C-:B------:R-:W-:Y:S02]  /*01a0*/  IMAD.IADD R19, R7, 0x1, R4.reuse ;  /* 0x0000000107137824 */ /* 0x100fe400078e0204 */
[----:B------:R-:W-:Y:S02]  /*01b0*/  IMAD.IADD R15, R12, 0x1, R4 ;  /* 0x000000010c0f7824 */ /* 0x000fe400078e0204 */
[----:B---3--:R-:W-:-:S04]  /*01c0*/  IMAD.WIDE R16, R9, 0x4, R20 ;  /* 0x0000000409107825 */ /* 0x008fc800078e0214 */
        /* <DEDUP_REMOVED lines=456> */
.L_x_1:
        /* <DEDUP_REMOVED lines=11> */
.L_x_4:


//--------------------- .text._Z6phase1iPii       --------------------------
	.section	.text._Z6phase1iPii,"ax",@progbits
	.align	128
        .global         _Z6phase1iPii
        .type           _Z6phase1iPii,@function
        .size           _Z6phase1iPii,(.L_x_5 - _Z6phase1iPii)
        .other          _Z6phase1iPii,@"STO_CUDA_ENTRY STV_DEFAULT"
_Z6phase1iPii:
.text._Z6phase1iPii:
[----:B------:R-:W-:Y:S01]  /*0000*/  LDC R1, c[0x0][0x37c] ;  /* 0x0000df00ff017b82 */ /* 0x000fe20000000800 */
[----:B------:R-:W0:Y:S07]  /*0010*/  S2R R17, SR_TID.Y ;  /* 0x0000000000117919 */ /* 0x000e2e0000002200 */
[----:B------:R-:W0:Y:S01]  /*0020*/  LDC R3, c[0x0][0x380] ;  /* 0x0000e000ff037b82 */ /* 0x000e220000000800 */
[----:B------:R-:W1:Y:S01]  /*0030*/  LDCU.64 UR6, c[0x0][0x358] ;  /* 0x00006b00ff0677ac */ /* 0x000e620008000a00 */
[----:B------:R-:W2:Y:S06]  /*0040*/  S2R R6, SR_TID.X ;  /* 0x0000000000067919 */ /* 0x000eac0000002100 */
[----:B------:R-:W3:Y:S08]  /*0050*/  LDC R2, c[0x0][0x390] ;  /* 0x0000e400ff027b82 */ /* 0x000ef00000000800 */
[----:B------:R-:W4:Y:S01]  /*0060*/  LDC.64 R4, c[0x0][0x388] ;  /* 0x0000e200ff047b82 */ /* 0x000f220000000a00 */
[----:B0-----:R-:W-:-:S02]  /*0070*/  IMAD R0, R3, 0x40, R17 ;  /* 0x0000004003007824 */ /* 0x001fc400078e0211 */
[----:B--2---:R-:W-:-:S04]  /*0080*/  IMAD R3, R3, 0x40, R6 ;  /* 0x0000004003037824 */ /* 0x004fc800078e0206 */
[----:B---3--:R-:W-:-:S04]  /*0090*/  IMAD R3, R0, R2, R3 ;  /* 0x0000000200037224 */ /* 0x008fc800078e0203 */
[----:B------:R-:W-:Y:S02]  /*00a0*/  IMAD R7, R2, 0x20, R3 ;  /* 0x0000002002077824 */ /* 0x000fe400078e0203 */
[----:B----4-:R-:W-:-:S04]  /*00b0*/  IMAD.WIDE R2, R3, 0x4, R4 ;  /* 0x0000000403027825 */ /* 0x010fc800078e0204 */
[----:B------:R-:W-:Y:S01]  /*00c0*/  IMAD.WIDE R4, R7, 0x4, R4 ;  /* 0x0000000407047825 */ /* 0x000fe200078e0204 */
[----:B-1----:R-:W2:Y:S04]  /*00d0*/  LDG.E R9, desc[UR6][R2.64] ;  /* 0x0000000602097981 */ /* 0x002ea8000c1e1900 */
[----:B------:R-:W3:Y:S04]  /*00e0*/  LDG.E R11, desc[UR6][R2.64+0x80] ;  /* 0x00008006020b7981 */ /* 0x000ee8000c1e1900 */
[----:B------:R-:W4:Y:S04]  /*00f0*/  LDG.E R13, desc[UR6][R4.64] ;  /* 0x00000006040d7981 */ /* 0x000f28000c1e1900 */
[----:B------:R-:W5:Y:S01]  /*0100*/  LDG.E R15, desc[UR6][R4.64+0x80] ;  /* 0x00008006040f7981 */ /* 0x000f62000c1e1900 */
[----:B------:R-:W0:Y:S01]  /*0110*/  S2UR UR5, SR_CgaCtaId ;  /* 0x00000000000579c3 */ /* 0x000e220000008800 */
[----:B------:R-:W-:Y:S01]  /*0120*/  UMOV UR4, 0x400 ;  /* 0x0000040000047882 */ /* 0x000fe20000000000 */
[----:B------:R-:W-:Y:S01]  /*0130*/  IMAD R0, R17, 0x40, R6 ;  /* 0x0000004011007824 */ /* 0x000fe200078e0206 */
[----:B0-----:R-:W-:-:S06]  /*0140*/  ULEA UR4, UR5, UR4, 0x18 ;  /* 0x0000000405047291 */ /* 0x001fcc000f8ec0ff */
[----:B------:R-:W-:Y:S02]  /*0150*/  LEA R0, R0, UR4, 0x2 ;  /* 0x0000000400007c11 */ /* 0x000fe4000f8e10ff */
[----:B------:R-:W-:Y:S02]  /*0160*/  LEA R7, R17, UR4, 0x8 ;  /* 0x0000000411077c11 */ /* 0x000fe4000f8e40ff */
[----:B------:R-:W-:Y:S01]  /*0170*/  LEA R6, R6, UR4, 0x2 ;  /* 0x0000000406067c11 */ /* 0x000fe2000f8e10ff */
[----:B--2---:R-:W-:Y:S04]  /*0180*/  STS [R0], R9 ;  /* 0x0000000900007388 */ /* 0x004fe80000000800 */
[----:B---3--:R-:W-:Y:S04]  /*0190*/  STS [R0+0x80], R11 ;  /* 0x0000800b00007388 */ /* 0x008fe80000000800 */
[----:B----4-:R-:W-:Y:S04]  /*01a0*/  STS [R0+0x2000], R13 ;  /* 0x0020000d00007388 */ /* 0x010fe80000000800 */
[----:B-----5:R-:W-:Y:S01]  /*01b0*/  STS [R0+0x2080], R15 ;  /* 0x0020800f00007388 */ /* 0x020fe20000000800 */
[----:B------:R-:W-:Y:S08]  /*01c0*/  BAR.SYNC.DEFER_BLOCKING 0x0 ;  /* 0x0000000000007b1d */ /* 0x000ff00000010000 */
[----:B------:R-:W-:Y:S06]  /*01d0*/  BAR.SYNC.DEFER_BLOCKING 0x0 ;  /* 0x0000000000007b1d */ /* 0x000fec0000010000 */
[----:B------:R-:W-:Y:S04]  /*01e0*/  LDS R8, [R0] ;  /* 0x0000000000087984 */ /* 0x000fe80000000800 */
[----:B------:R-:W-:Y:S04]  /*01f0*/  LDS R17, [R7] ;  /* 0x0000000007117984 */ /* 0x000fe80000000800 */
[----:B------:R-:W0:Y:S02]  /*0200*/  LDS R10, [R6] ;  /* 0x00000000060a7984 */ /* 0x000e240000000800 */
[----:B0-----:R-:W-:-:S02]  /*0210*/  VIADDMNMX R17, R10, R17, R8, PT ;  /* 0x000000110a117246 */ /* 0x001fc40003800108 */
[----:B------:R-:W-:Y:S04]  /*0220*/  LDS R8, [R0+0x80] ;  /* 0x0000800000087984 */ /* 0x000fe80000000800 */
[----:B------:R-:W-:Y:S04]  /*0230*/  STS [R0], R17 ;  /* 0x0000001100007388 */ /* 0x000fe80000000800 */
[----:B------:R-:W-:Y:S04]  /*0240*/  LDS R9, [R7] ;  /* 0x0000000007097984 */ /* 0x000fe80000000800 */
[----:B------:R-:W0:Y:S02]  /*0250*/  LDS R10, [R6+0x80] ;  /* 0x00008000060a7984 */ /* 0x000e240000000800 */
[----:B0-----:R-:W-:-:S02]  /*0260*/  VIADDMNMX R9, R10, R9, R8, PT ;  /* 0x000000090a097246 */ /* 0x001fc40003800108 */
[----:B------:R-:W-:Y:S04]  /*0270*/  LDS R8, [R0+0x2000] ;  /* 0x0020000000087984 */ /* 0x000fe80000000800 */
[----:B------:R-:W-:Y:S04]  /*0280*/  STS [R0+0x80], R9 ;  /* 0x0000800900007388 */ /* 0x000fe80000000800 */
[----:B------:R-:W-:Y:S04]  /*0290*/  LDS R11, [R7+0x2000] ;  /* 0x00200000070b7984 */ /* 0x000fe80000000800 */
[----:B------:R-:W0:Y:S02]  /*02a0*/  LDS R10, [R6] ;  /* 0x00000000060a7984 */ /* 0x000e240000000800 */
[----:B0-----:R-:W-:-:S02]  /*02b0*/  VIADDMNMX R11, R10, R11, R8, PT ;  /* 0x0000000b0a0b7246 */ /* 0x001fc40003800108 */
[----:B------:R-:W-:Y:S04]  /*02c0*/  LDS R8, [R0+0x2080] ;  /* 0x0020800000087984 */ /* 0x000fe80000000800 */
[----:B------:R-:W-:Y:S04]  /*02d0*/  STS [R0+0x2000], R11 ;  /* 0x0020000b00007388 */ /* 0x000fe80000000800 */
[----:B------:R-:W-:Y:S04]  /*02e0*/  LDS R13, [R7+0x2000] ;  /* 0x00200000070d7984 */ /* 0x000fe80000000800 */
[----:B------:R-:W0:Y:S02]  /*02f0*/  LDS R10, [R6+0x80] ;  /* 0x00008000060a7984 */ /* 0x000e240000000800 */
[----:B0-----:R-:W-:-:S05]  /*0300*/  VIADDMNMX R13, R10, R13, R8, PT ;  /* 0x0000000d0a0d7246 */ /* 0x001fca0003800108 */
[----:B------:R-:W-:Y:S01]  /*0310*/  STS [R0+0x2080], R13 ;  /* 0x0020800d00007388 */ /* 0x000fe20000000800 */
[----:B------:R-:W-:Y:S06]  /*0320*/  BAR.SYNC.DEFER_BLOCKING 0x0 ;  /* 0x0000000000007b1d */ /* 0x000fec0000010000 */
[----:B------:R-:W-:Y:S04]  /*0330*/  LDS R8, [R0] ;  /* 0x0000000000087984 */ /* 0x000fe80000000800 */
[----:B------:R-:W-:Y:S04]  /*0340*/  LDS R9, [R7+0x4] ;  /* 0x0000040007097984 */ /* 0x000fe80000000800 */
[----:B------:R-:W0:Y:S02]  /*0350*/  LDS R10, [R6+0x100] ;  /* 0x00010000060a7984 */ /* 0x000e240000000800 */
[----:B0-----:R-:W-:-:S02]  /*0360*/  VIADDMNMX R9, R10, R9, R8, PT ;  /* 0x000000090a097246 */ /* 0x001fc40003800108 */
[----:B------:R-:W-:Y:S04]  /*0370*/  LDS R8, [R0+0x80] ;  /* 0x0000800000087984 */ /* 0x000fe80000000800 */
[----:B------:R-:W-:Y:S04]  /*0380*/  STS [R0], R9 ;  /* 0x0000000900007388 */ /* 0x000fe80000000800 */
[----:B------:R-:W-:Y:S04]  /*0390*/  LDS R11, [R7+0x4] ;  /* 0x00000400070b7984 */ /* 0x000fe80000000800 */
[----:B------:R-:W0:Y:S02]  /*03a0*/  LDS R10, [R6+0x180] ;  /* 0x00018000060a7984 */ /* 0x000e240000000800 */
[----:B0-----:R-:W-:-:S02]  /*03b0*/  VIADDMNMX R11, R10, R11, R8, PT ;  /* 0x0000000b0a0b7246 */ /* 0x001fc40003800108 */
[----:B------:R-:W-:Y:S04]  /*03c0*/  LDS R8, [R0+0x2000] ;  /* 0x0020000000087984 */ /* 0x000fe80000000800 */
[----:B------:R-:W-:Y:S04]  /*03d0*/  STS [R0+0x80], R11 ;  /* 0x0000800b00007388 */ /* 0x000fe80000000800 */
[----:B------:R-:W-:Y:S04]  /*03e0*/  LDS R13, [R7+0x2004] ;  /* 0x00200400070d7984 */ /* 0x000fe80000000800 */
[----:B------:R-:W0:Y:S02]  /*03f0*/  LDS R10, [R6+0x100] ;  /* 0x00010000060a7984 */ /* 0x000e240000000800 */
        /* <DEDUP_REMOVED lines=1296> */
[----:B------:R-:W0:Y:S04]  /*5500*/  LDS R10, [R6+0x3f80] ;  /* 0x003f8000060a7984 */ /* 0x000e280000000800 */
[----:B------:R-:W-:Y:S01]  /*5510*/  STG.E desc[UR6][R2.64], R13 ;  /* 0x0000000d02007986 */ /* 0x000fe2000c101906 */
[----:B0-----:R-:W-:-:S03]  /*5520*/  VIADDMNMX R9, R10, R9, R8, PT ;  /* 0x000000090a097246 */ /* 0x001fc60003800108 */
[----:B------:R-:W-:Y:S04]  /*5530*/  LDS R8, [R0+0x2000] ;  /* 0x0020000000087984 */ /* 0x000fe80000000800 */
[----:B------:R-:W-:Y:S04]  /*5540*/  STS [R0+0x80], R9 ;  /* 0x0000800900007388 */ /* 0x000fe80000000800 */
        /* <DEDUP_REMOVED lines=9> */
[----:B0-----:R-:W-:-:S05]  /*55e0*/  VIADDMNMX R15, R10, R15, R8, PT ;  /* 0x0000000f0a0f7246 */ /* 0x001fca0003800108 */
[----:B------:R-:W-:Y:S04]  /*55f0*/  STG.E desc[UR6][R4.64+0x80], R15 ;  /* 0x0000800f04007986 */ /* 0x000fe8000c101906 */
[----:B------:R-:W-:Y:S01]  /*5600*/  STS [R0+0x2080], R15 ;  /* 0x0020800f00007388 */ /* 0x000fe20000000800 */
[----:B------:R-:W-:Y:S05]  /*5610*/  EXIT ;  /* 0x000000000000794d */ /* 0x000fea0003800000 */
.L_x_2:
        /* <DEDUP_REMOVED lines=14> */
.L_x_5:


//--------------------- .nv.shared._Z6phase3iPii  --------------------------
	.section	.nv.shared._Z6phase3iPii,"aw",@nobits
	.sectionflags	@""
	.align	16
	.zero		1024


//--------------------- .nv.shared.reserved.0     --------------------------
	.section	.nv.shared.reserved.0,"aw",@nobits
	.weak		__nv_reservedSMEM_offset_0_alias
	.size		__nv_reservedSMEM_offset_0_alias, 0, 64
	.other		__nv_reservedSMEM_offset_0_alias,@"STO_CUDA_RESERVED_SHARED STV_DEFAULT"
__nv_reservedSMEM_offset_0_alias:
	.zero		0
	.zero		64


//--------------------- .nv.shared._Z6phase2iPii  --------------------------
	.section	.nv.shared._Z6phase2iPii,"aw",@nobits
	.sectionflags	@""
	.align	16
	.zero		1024


//--------------------- .nv.shared._Z6phase1iPii  --------------------------
	.section	.nv.shared._Z6phase1iPii,"aw",@nobits
	.sectionflags	@""
	.align	16
	.zero		1024


//--------------------- .nv.constant0._Z6phase3iPii --------------------------
	.section	.nv.constant0._Z6phase3iPii,"a",@progbits
	.sectionflags	@""
	.align	4
.nv.constant0._Z6phase3iPii:
	.zero		916


//--------------------- .nv.constant0._Z6phase2iPii --------------------------
	.section	.nv.constant0._Z6phase2iPii,"a",@progbits
	.sectionflags	@""
	.align	4
.nv.constant0._Z6phase2iPii:
	.zero		916


//--------------------- .nv.constant0._Z6phase1iPii --------------------------
	.section	.nv.constant0._Z6phase1iPii,"a",@progbits
	.sectionflags	@""
	.align	4
.nv.constant0._Z6phase1iPii:
	.zero		916


//--------------------- SYMBOLS --------------------------

	.type		.nv.reservedSmem.offset0,@object
	.size		.nv.reservedSmem.offset0,0x4
	.type		.nv.reservedSmem.cap,@object
	.size		.nv.reservedSmem.cap,0x4
